//
// Generated by NVIDIA NVVM Compiler
//
// Compiler Build ID: CL-36424714
// Cuda compilation tools, release 13.0, V13.0.88
// Based on NVVM 20.0.0
//

.version 9.0
.target sm_100
.address_size 64

	// .globl	_Z8adamStepPfS_S_S_iffffi

.visible .entry _Z8adamStepPfS_S_S_iffffi(
	.param .u64 .ptr .align 1 _Z8adamStepPfS_S_S_iffffi_param_0,
	.param .u64 .ptr .align 1 _Z8adamStepPfS_S_S_iffffi_param_1,
	.param .u64 .ptr .align 1 _Z8adamStepPfS_S_S_iffffi_param_2,
	.param .u64 .ptr .align 1 _Z8adamStepPfS_S_S_iffffi_param_3,
	.param .u32 _Z8adamStepPfS_S_S_iffffi_param_4,
	.param .f32 _Z8adamStepPfS_S_S_iffffi_param_5,
	.param .f32 _Z8adamStepPfS_S_S_iffffi_param_6,
	.param .f32 _Z8adamStepPfS_S_S_iffffi_param_7,
	.param .f32 _Z8adamStepPfS_S_S_iffffi_param_8,
	.param .u32 _Z8adamStepPfS_S_S_iffffi_param_9
)
{
	.reg .pred 	%p<42>;
	.reg .b32 	%r<35>;
	.reg .b32 	%f<167>;
	.reg .b64 	%rd<15>;

	ld.param.u64 	%rd1, [_Z8adamStepPfS_S_S_iffffi_param_0];
	ld.param.u64 	%rd2, [_Z8adamStepPfS_S_S_iffffi_param_1];
	ld.param.u64 	%rd3, [_Z8adamStepPfS_S_S_iffffi_param_2];
	ld.param.u64 	%rd4, [_Z8adamStepPfS_S_S_iffffi_param_3];
	ld.param.u32 	%r2, [_Z8adamStepPfS_S_S_iffffi_param_4];
	ld.param.f32 	%f20, [_Z8adamStepPfS_S_S_iffffi_param_5];
	ld.param.f32 	%f21, [_Z8adamStepPfS_S_S_iffffi_param_6];
	ld.param.f32 	%f22, [_Z8adamStepPfS_S_S_iffffi_param_7];
	ld.param.f32 	%f23, [_Z8adamStepPfS_S_S_iffffi_param_8];
	ld.param.u32 	%r3, [_Z8adamStepPfS_S_S_iffffi_param_9];
	mov.u32 	%r4, %ctaid.x;
	mov.u32 	%r5, %ntid.x;
	mov.u32 	%r6, %tid.x;
	mad.lo.s32 	%r1, %r4, %r5, %r6;
	setp.ge.s32 	%p1, %r1, %r3;
	mov.f32 	%f165, 0f3F800000;
	@%p1 bra 	$L__BB0_18;
	cvta.to.global.u64 	%rd5, %rd3;
	cvta.to.global.u64 	%rd6, %rd2;
	cvta.to.global.u64 	%rd7, %rd4;
	mul.wide.s32 	%rd8, %r1, 4;
	add.s64 	%rd9, %rd5, %rd8;
	ld.global.f32 	%f25, [%rd9];
	mov.f32 	%f24, 0f3F800000;
	sub.f32 	%f26, %f24, %f21;
	add.s64 	%rd10, %rd6, %rd8;
	ld.global.f32 	%f27, [%rd10];
	mul.f32 	%f28, %f26, %f27;
	fma.rn.f32 	%f29, %f21, %f25, %f28;
	st.global.f32 	[%rd9], %f29;
	add.s64 	%rd11, %rd7, %rd8;
	ld.global.f32 	%f30, [%rd11];
	sub.f32 	%f31, %f24, %f22;
	ld.global.f32 	%f32, [%rd10];
	mul.f32 	%f33, %f31, %f32;
	mul.f32 	%f34, %f32, %f33;
	fma.rn.f32 	%f1, %f22, %f30, %f34;
	st.global.f32 	[%rd11], %f1;
	ld.global.f32 	%f2, [%rd9];
	cvt.rn.f32.s32 	%f3, %r2;
	mul.f32 	%f35, %f3, 0f3F000000;
	cvt.rzi.f32.f32 	%f36, %f35;
	add.f32 	%f37, %f36, %f36;
	sub.f32 	%f38, %f3, %f37;
	abs.f32 	%f4, %f38;
	abs.f32 	%f5, %f21;
	setp.lt.f32 	%p2, %f5, 0f00800000;
	mul.f32 	%f39, %f5, 0f4B800000;
	selp.f32 	%f40, %f39, %f5, %p2;
	selp.f32 	%f41, 0fC1C00000, 0f00000000, %p2;
	mov.b32 	%r7, %f40;
	add.s32 	%r8, %r7, -1060439283;
	and.b32  	%r9, %r8, -8388608;
	sub.s32 	%r10, %r7, %r9;
	mov.b32 	%f42, %r10;
	cvt.rn.f32.s32 	%f43, %r9;
	fma.rn.f32 	%f44, %f43, 0f34000000, %f41;
	add.f32 	%f45, %f42, 0fBF800000;
	add.f32 	%f46, %f42, 0f3F800000;
	rcp.approx.ftz.f32 	%f47, %f46;
	add.f32 	%f48, %f45, %f45;
	mul.f32 	%f49, %f48, %f47;
	mul.f32 	%f50, %f49, %f49;
	sub.f32 	%f51, %f45, %f49;
	add.f32 	%f52, %f51, %f51;
	neg.f32 	%f53, %f49;
	fma.rn.f32 	%f54, %f53, %f45, %f52;
	mul.rn.f32 	%f55, %f47, %f54;
	fma.rn.f32 	%f56, %f50, 0f3A2C32E4, 0f3B52E7DB;
	fma.rn.f32 	%f57, %f56, %f50, 0f3C93BB73;
	fma.rn.f32 	%f58, %f57, %f50, 0f3DF6384F;
	mul.rn.f32 	%f59, %f58, %f50;
	fma.rn.f32 	%f60, %f49, 0f3FB8AA3B, %f44;
	sub.f32 	%f61, %f44, %f60;
	fma.rn.f32 	%f62, %f49, 0f3FB8AA3B, %f61;
	fma.rn.f32 	%f63, %f55, 0f3FB8AA3B, %f62;
	fma.rn.f32 	%f64, %f49, 0f32A55E34, %f63;
	mul.f32 	%f65, %f59, 0f40400000;
	fma.rn.f32 	%f66, %f65, %f55, %f64;
	fma.rn.f32 	%f67, %f59, %f49, %f66;
	add.rn.f32 	%f68, %f60, %f67;
	neg.f32 	%f69, %f60;
	add.rn.f32 	%f70, %f68, %f69;
	neg.f32 	%f71, %f70;
	add.rn.f32 	%f72, %f67, %f71;
	mul.rn.f32 	%f73, %f68, %f3;
	neg.f32 	%f74, %f73;
	fma.rn.f32 	%f75, %f68, %f3, %f74;
	fma.rn.f32 	%f76, %f72, %f3, %f75;
	cvt.rni.f32.f32 	%f77, %f73;
	sub.f32 	%f78, %f73, %f77;
	add.f32 	%f79, %f78, %f76;
	fma.rn.f32 	%f80, %f79, 0f391FCB8E, 0f3AAF85ED;
	fma.rn.f32 	%f81, %f80, %f79, 0f3C1D9856;
	fma.rn.f32 	%f82, %f81, %f79, 0f3D6357BB;
	fma.rn.f32 	%f83, %f82, %f79, 0f3E75FDEC;
	fma.rn.f32 	%f84, %f83, %f79, 0f3F317218;
	fma.rn.f32 	%f85, %f84, %f79, 0f3F800000;
	cvt.rzi.s32.f32 	%r11, %f77;
	setp.gt.f32 	%p3, %f77, 0f00000000;
	selp.b32 	%r12, 0, -2097152000, %p3;
	add.s32 	%r13, %r12, 2130706432;
	mov.b32 	%f86, %r13;
	mul.f32 	%f87, %f85, %f86;
	shl.b32 	%r14, %r11, 23;
	sub.s32 	%r15, %r14, %r12;
	mov.b32 	%f88, %r15;
	mul.f32 	%f89, %f87, %f88;
	abs.f32 	%f90, %f73;
	setp.gt.f32 	%p4, %f90, 0f43180000;
	setp.lt.f32 	%p5, %f73, 0f00000000;
	selp.f32 	%f91, 0f00000000, 0f7F800000, %p5;
	selp.f32 	%f6, %f91, %f89, %p4;
	setp.eq.f32 	%p6, %f21, 0f3F800000;
	setp.eq.s32 	%p7, %r2, 0;
	or.pred  	%p8, %p7, %p6;
	@%p8 bra 	$L__BB0_9;
	setp.num.f32 	%p9, %f5, %f5;
	abs.f32 	%f92, %f3;
	setp.num.f32 	%p10, %f92, %f92;
	and.pred  	%p11, %p9, %p10;
	@%p11 bra 	$L__BB0_4;
	add.rn.f32 	%f165, %f21, %f3;
	bra.uni 	$L__BB0_9;
$L__BB0_4:
	setp.neu.f32 	%p12, %f21, 0f00000000;
	setp.neu.f32 	%p13, %f5, 0f7F800000;
	and.pred  	%p14, %p12, %p13;
	@%p14 bra 	$L__BB0_6;
	setp.neu.f32 	%p20, %f4, 0f3F800000;
	add.f32 	%f95, %f21, %f21;
	mov.b32 	%r16, %f95;
	setp.lt.s32 	%p21, %r2, 0;
	xor.b32  	%r17, %r16, 2139095040;
	selp.b32 	%r18, %r17, %r16, %p21;
	and.b32  	%r19, %r18, 2147483647;
	selp.b32 	%r20, %r19, %r18, %p20;
	mov.b32 	%f165, %r20;
	bra.uni 	$L__BB0_9;
$L__BB0_6:
	setp.eq.f32 	%p15, %f21, 0fBF800000;
	setp.eq.f32 	%p16, %f92, 0f7F800000;
	and.pred  	%p17, %p15, %p16;
	@%p17 bra 	$L__BB0_9;
	setp.geu.f32 	%p18, %f21, 0f00000000;
	mov.f32 	%f165, %f6;
	@%p18 bra 	$L__BB0_9;
	setp.neu.f32 	%p19, %f4, 0f3F800000;
	neg.f32 	%f94, %f6;
	selp.f32 	%f165, %f6, %f94, %p19;
$L__BB0_9:
	setp.eq.s32 	%p22, %r2, 0;
	mov.f32 	%f166, 0f3F800000;
	sub.f32 	%f97, %f166, %f165;
	div.rn.f32 	%f12, %f2, %f97;
	abs.f32 	%f13, %f22;
	setp.lt.f32 	%p23, %f13, 0f00800000;
	mul.f32 	%f98, %f13, 0f4B800000;
	selp.f32 	%f99, %f98, %f13, %p23;
	selp.f32 	%f100, 0fC1C00000, 0f00000000, %p23;
	mov.b32 	%r21, %f99;
	add.s32 	%r22, %r21, -1060439283;
	and.b32  	%r23, %r22, -8388608;
	sub.s32 	%r24, %r21, %r23;
	mov.b32 	%f101, %r24;
	cvt.rn.f32.s32 	%f102, %r23;
	fma.rn.f32 	%f103, %f102, 0f34000000, %f100;
	add.f32 	%f104, %f101, 0fBF800000;
	add.f32 	%f105, %f101, 0f3F800000;
	rcp.approx.ftz.f32 	%f106, %f105;
	add.f32 	%f107, %f104, %f104;
	mul.f32 	%f108, %f107, %f106;
	mul.f32 	%f109, %f108, %f108;
	sub.f32 	%f110, %f104, %f108;
	add.f32 	%f111, %f110, %f110;
	neg.f32 	%f112, %f108;
	fma.rn.f32 	%f113, %f112, %f104, %f111;
	mul.rn.f32 	%f114, %f106, %f113;
	fma.rn.f32 	%f115, %f109, 0f3A2C32E4, 0f3B52E7DB;
	fma.rn.f32 	%f116, %f115, %f109, 0f3C93BB73;
	fma.rn.f32 	%f117, %f116, %f109, 0f3DF6384F;
	mul.rn.f32 	%f118, %f117, %f109;
	fma.rn.f32 	%f119, %f108, 0f3FB8AA3B, %f103;
	sub.f32 	%f120, %f103, %f119;
	fma.rn.f32 	%f121, %f108, 0f3FB8AA3B, %f120;
	fma.rn.f32 	%f122, %f114, 0f3FB8AA3B, %f121;
	fma.rn.f32 	%f123, %f108, 0f32A55E34, %f122;
	mul.f32 	%f124, %f118, 0f40400000;
	fma.rn.f32 	%f125, %f124, %f114, %f123;
	fma.rn.f32 	%f126, %f118, %f108, %f125;
	add.rn.f32 	%f127, %f119, %f126;
	neg.f32 	%f128, %f119;
	add.rn.f32 	%f129, %f127, %f128;
	neg.f32 	%f130, %f129;
	add.rn.f32 	%f131, %f126, %f130;
	mul.rn.f32 	%f132, %f127, %f3;
	neg.f32 	%f133, %f132;
	fma.rn.f32 	%f134, %f127, %f3, %f133;
	fma.rn.f32 	%f135, %f131, %f3, %f134;
	cvt.rni.f32.f32 	%f136, %f132;
	sub.f32 	%f137, %f132, %f136;
	add.f32 	%f138, %f137, %f135;
	fma.rn.f32 	%f139, %f138, 0f391FCB8E, 0f3AAF85ED;
	fma.rn.f32 	%f140, %f139, %f138, 0f3C1D9856;
	fma.rn.f32 	%f141, %f140, %f138, 0f3D6357BB;
	fma.rn.f32 	%f142, %f141, %f138, 0f3E75FDEC;
	fma.rn.f32 	%f143, %f142, %f138, 0f3F317218;
	fma.rn.f32 	%f144, %f143, %f138, 0f3F800000;
	cvt.rzi.s32.f32 	%r25, %f136;
	setp.gt.f32 	%p24, %f136, 0f00000000;
	selp.b32 	%r26, 0, -2097152000, %p24;
	add.s32 	%r27, %r26, 2130706432;
	mov.b32 	%f145, %r27;
	mul.f32 	%f146, %f144, %f145;
	shl.b32 	%r28, %r25, 23;
	sub.s32 	%r29, %r28, %r26;
	mov.b32 	%f147, %r29;
	mul.f32 	%f148, %f146, %f147;
	abs.f32 	%f149, %f132;
	setp.gt.f32 	%p25, %f149, 0f43180000;
	setp.lt.f32 	%p26, %f132, 0f00000000;
	selp.f32 	%f150, 0f00000000, 0f7F800000, %p26;
	selp.f32 	%f14, %f150, %f148, %p25;
	setp.eq.f32 	%p27, %f22, 0f3F800000;
	or.pred  	%p28, %p22, %p27;
	@%p28 bra 	$L__BB0_17;
	setp.num.f32 	%p29, %f13, %f13;
	abs.f32 	%f151, %f3;
	setp.num.f32 	%p30, %f151, %f151;
	and.pred  	%p31, %p29, %p30;
	@%p31 bra 	$L__BB0_12;
	add.rn.f32 	%f166, %f22, %f3;
	bra.uni 	$L__BB0_17;
$L__BB0_12:
	setp.neu.f32 	%p32, %f22, 0f00000000;
	setp.neu.f32 	%p33, %f13, 0f7F800000;
	and.pred  	%p34, %p32, %p33;
	@%p34 bra 	$L__BB0_14;
	setp.neu.f32 	%p40, %f4, 0f3F800000;
	add.f32 	%f154, %f22, %f22;
	mov.b32 	%r30, %f154;
	setp.lt.s32 	%p41, %r2, 0;
	xor.b32  	%r31, %r30, 2139095040;
	selp.b32 	%r32, %r31, %r30, %p41;
	and.b32  	%r33, %r32, 2147483647;
	selp.b32 	%r34, %r33, %r32, %p40;
	mov.b32 	%f166, %r34;
	bra.uni 	$L__BB0_17;
$L__BB0_14:
	setp.eq.f32 	%p35, %f22, 0fBF800000;
	setp.eq.f32 	%p36, %f151, 0f7F800000;
	and.pred  	%p37, %p35, %p36;
	@%p37 bra 	$L__BB0_17;
	setp.geu.f32 	%p38, %f22, 0f00000000;
	mov.f32 	%f166, %f14;
	@%p38 bra 	$L__BB0_17;
	setp.neu.f32 	%p39, %f4, 0f3F800000;
	neg.f32 	%f153, %f14;
	selp.f32 	%f166, %f14, %f153, %p39;
$L__BB0_17:
	mov.f32 	%f155, 0f3F800000;
	sub.f32 	%f156, %f155, %f166;
	div.rn.f32 	%f157, %f1, %f156;
	mul.f32 	%f158, %f20, %f12;
	sqrt.rn.f32 	%f159, %f157;
	add.f32 	%f160, %f23, %f159;
	div.rn.f32 	%f161, %f158, %f160;
	cvta.to.global.u64 	%rd12, %rd1;
	add.s64 	%rd14, %rd12, %rd8;
	ld.global.f32 	%f162, [%rd14];
	sub.f32 	%f163, %f162, %f161;
	st.global.f32 	[%rd14], %f163;
$L__BB0_18:
	ret;

}


// ===== COMPILED SASS (sm_100) =====

	.target	sm_100

	.elftype	@"ET_EXEC"


//--------------------- .note.nv.tkinfo           --------------------------
	.section	.note.nv.tkinfo,"",@"SHT_NOTE"
	.sectionflags	@"SHF_NOTE_NV_TKINFO"
	.tkinfo
        /*0018*/ 	.word	0x00000002
        /*0030*/ 	.string	""
        /*0030*/ 	.string	"ptxas"
        /*0030*/ 	.string	"Cuda compilation tools, release 13.0, V13.0.88"
        /*0030*/ 	.string	"Build cuda_13.0.r13.0/compiler.36424714_0"
        /*0030*/ 	.string	"-arch sm_100 -m 64 "



//--------------------- .note.nv.cuinfo           --------------------------
	.section	.note.nv.cuinfo,"",@"SHT_NOTE"
	.sectionflags	@"SHF_NOTE_NV_CUINFO"
        /*0018*/ 	.short	0x0002
        /*001a*/ 	.short	0x0064
        /*001c*/ 	.short	0x0082
	.zero		2


//--------------------- .nv.info                  --------------------------
	.section	.nv.info,"",@"SHT_CUDA_INFO"
	.align	4


	//----- nvinfo : EIATTR_REGCOUNT
	.align		4
        /*0000*/ 	.byte	0x04, 0x2f
        /*0002*/ 	.short	(.L_1 - .L_0)
	.align		4
.L_0:
        /*0004*/ 	.word	index@(_Z8adamStepPfS_S_S_iffffi)
        /*0008*/ 	.word	0x00000013


	//----- nvinfo : EIATTR_FRAME_SIZE
	.align		4
.L_1:
        /*000c*/ 	.byte	0x04, 0x11
        /*000e*/ 	.short	(.L_3 - .L_2)
	.align		4
.L_2:
        /*0010*/ 	.word	index@($__internal_1_$__cuda_sm3x_div_rn_noftz_f32_slowpath)
        /*0014*/ 	.word	0x00000000


	//----- nvinfo : EIATTR_FRAME_SIZE
	.align		4
.L_3:
        /*0018*/ 	.byte	0x04, 0x11
        /*001a*/ 	.short	(.L_5 - .L_4)
	.align		4
.L_4:
        /*001c*/ 	.word	index@($__internal_0_$__cuda_sm20_sqrt_rn_f32_slowpath)
        /*0020*/ 	.word	0x00000000


	//----- nvinfo : EIATTR_FRAME_SIZE
	.align		4
.L_5:
        /*0024*/ 	.byte	0x04, 0x11
        /*0026*/ 	.short	(.L_7 - .L_6)
	.align		4
.L_6:
        /*0028*/ 	.word	index@(_Z8adamStepPfS_S_S_iffffi)
        /*002c*/ 	.word	0x00000000


	//----- nvinfo : EIATTR_MIN_STACK_SIZE
	.align		4
.L_7:
        /*0030*/ 	.byte	0x04, 0x12
        /*0032*/ 	.short	(.L_9 - .L_8)
	.align		4
.L_8:
        /*0034*/ 	.word	index@(_Z8adamStepPfS_S_S_iffffi)
        /*0038*/ 	.word	0x00000000
.L_9:


//--------------------- .nv.compat                --------------------------
	.section	.nv.compat,"",@"SHT_CUDA_COMPAT_INFO"
	.align	4
        /*0000*/ 	.byte	0x02, 0x09, 0x00, 0x00, 0x02, 0x02, 0x01, 0x00, 0x02, 0x05, 0x05, 0x00, 0x03, 0x07, 0x01, 0x01
        /*0010*/ 	.byte	0x02, 0x03, 0x00, 0x00, 0x02, 0x06, 0x01, 0x00, 0x04, 0x0b, 0x08, 0x00, 0x01, 0x00, 0x00, 0x00
        /*0020*/ 	.byte	0x00, 0x00, 0x00, 0x00


//--------------------- .nv.info._Z8adamStepPfS_S_S_iffffi --------------------------
	.section	.nv.info._Z8adamStepPfS_S_S_iffffi,"",@"SHT_CUDA_INFO"
	.sectionflags	@""
	.align	4


	//----- nvinfo : EIATTR_CUDA_API_VERSION
	.align		4
        /*0000*/ 	.byte	0x04, 0x37
        /*0002*/ 	.short	(.L_11 - .L_10)
.L_10:
        /*0004*/ 	.word	0x00000082


	//----- nvinfo : EIATTR_KPARAM_INFO
	.align		4
.L_11:
        /*0008*/ 	.byte	0x04, 0x17
        /*000a*/ 	.short	(.L_13 - .L_12)
.L_12:
        /*000c*/ 	.word	0x00000000
        /*0010*/ 	.short	0x0009
        /*0012*/ 	.short	0x0034
        /*0014*/ 	.byte	0x00, 0xf0, 0x11, 0x00


	//----- nvinfo : EIATTR_KPARAM_INFO
	.align		4
.L_13:
        /*0018*/ 	.byte	0x04, 0x17
        /*001a*/ 	.short	(.L_15 - .L_14)
.L_14:
        /*001c*/ 	.word	0x00000000
        /*0020*/ 	.short	0x0008
        /*0022*/ 	.short	0x0030
        /*0024*/ 	.byte	0x00, 0xf0, 0x11, 0x00


	//----- nvinfo : EIATTR_KPARAM_INFO
	.align		4
.L_15:
        /*0028*/ 	.byte	0x04, 0x17
        /*002a*/ 	.short	(.L_17 - .L_16)
.L_16:
        /*002c*/ 	.word	0x00000000
        /*0030*/ 	.short	0x0007
        /*0032*/ 	.short	0x002c
        /*0034*/ 	.byte	0x00, 0xf0, 0x11, 0x00


	//----- nvinfo : EIATTR_KPARAM_INFO
	.align		4
.L_17:
        /*0038*/ 	.byte	0x04, 0x17
        /*003a*/ 	.short	(.L_19 - .L_18)
.L_18:
        /*003c*/ 	.word	0x00000000
        /*0040*/ 	.short	0x0006
        /*0042*/ 	.short	0x0028
        /*0044*/ 	.byte	0x00, 0xf0, 0x11, 0x00


	//----- nvinfo : EIATTR_KPARAM_INFO
	.align		4
.L_19:
        /*0048*/ 	.byte	0x04, 0x17
        /*004a*/ 	.short	(.L_21 - .L_20)
.L_20:
        /*004c*/ 	.word	0x00000000
        /*0050*/ 	.short	0x0005
        /*0052*/ 	.short	0x0024
        /*0054*/ 	.byte	0x00, 0xf0, 0x11, 0x00


	//----- nvinfo : EIATTR_KPARAM_INFO
	.align		4
.L_21:
        /*0058*/ 	.byte	0x04, 0x17
        /*005a*/ 	.short	(.L_23 - .L_22)
.L_22:
        /*005c*/ 	.word	0x00000000
        /*0060*/ 	.short	0x0004
        /*0062*/ 	.short	0x0020
        /*0064*/ 	.byte	0x00, 0xf0, 0x11, 0x00


	//----- nvinfo : EIATTR_KPARAM_INFO
	.align		4
.L_23:
        /*0068*/ 	.byte	0x04, 0x17
        /*006a*/ 	.short	(.L_25 - .L_24)
.L_24:
        /*006c*/ 	.word	0x00000000
        /*0070*/ 	.short	0x0003
        /*0072*/ 	.short	0x0018
        /*0074*/ 	.byte	0x00, 0xf5, 0x21, 0x00


	//----- nvinfo : EIATTR_KPARAM_INFO
	.align		4
.L_25:
        /*0078*/ 	.byte	0x04, 0x17
        /*007a*/ 	.short	(.L_27 - .L_26)
.L_26:
        /*007c*/ 	.word	0x00000000
        /*0080*/ 	.short	0x0002
        /*0082*/ 	.short	0x0010
        /*0084*/ 	.byte	0x00, 0xf5, 0x21, 0x00


	//----- nvinfo : EIATTR_KPARAM_INFO
	.align		4
.L_27:
        /*0088*/ 	.byte	0x04, 0x17
        /*008a*/ 	.short	(.L_29 - .L_28)
.L_28:
        /*008c*/ 	.word	0x00000000
        /*0090*/ 	.short	0x0001
        /*0092*/ 	.short	0x0008
        /*0094*/ 	.byte	0x00, 0xf5, 0x21, 0x00


	//----- nvinfo : EIATTR_KPARAM_INFO
	.align		4
.L_29:
        /*0098*/ 	.byte	0x04, 0x17
        /*009a*/ 	.short	(.L_31 - .L_30)
.L_30:
        /*009c*/ 	.word	0x00000000
        /*00a0*/ 	.short	0x0000
        /*00a2*/ 	.short	0x0000
        /*00a4*/ 	.byte	0x00, 0xf5, 0x21, 0x00


	//----- nvinfo : EIATTR_SPARSE_MMA_MASK
	.align		4
.L_31:
        /*00a8*/ 	.byte	0x03, 0x50
        /*00aa*/ 	.short	0x0000


	//----- nvinfo : EIATTR_MAXREG_COUNT
	.align		4
        /*00ac*/ 	.byte	0x03, 0x1b
        /*00ae*/ 	.short	0x00ff


	//----- nvinfo : EIATTR_MERCURY_ISA_VERSION
	.align		4
        /*00b0*/ 	.byte	0x03, 0x5f
        /*00b2*/ 	.short	0x0101


	//----- nvinfo : EIATTR_VRC_CTA_INIT_COUNT
	.align		4
        /*00b4*/ 	.byte	0x02, 0x4a
	.zero		1
	.zero		1


	//----- nvinfo : EIATTR_EXIT_INSTR_OFFSETS
	.align		4
        /*00b8*/ 	.byte	0x04, 0x1c
        /*00ba*/ 	.short	(.L_33 - .L_32)


	//   ....[0]....
.L_32:
        /*00bc*/ 	.word	0x00000070


	//   ....[1]....
        /*00c0*/ 	.word	0x000010f0


	//----- nvinfo : EIATTR_CRS_STACK_SIZE
	.align		4
.L_33:
        /*00c4*/ 	.byte	0x04, 0x1e
        /*00c6*/ 	.short	(.L_35 - .L_34)
.L_34:
        /*00c8*/ 	.word	0x00000000


	//----- nvinfo : EIATTR_CBANK_PARAM_SIZE
	.align		4
.L_35:
        /*00cc*/ 	.byte	0x03, 0x19
        /*00ce*/ 	.short	0x0038


	//----- nvinfo : EIATTR_PARAM_CBANK
	.align		4
        /*00d0*/ 	.byte	0x04, 0x0a
        /*00d2*/ 	.short	(.L_37 - .L_36)
	.align		4
.L_36:
        /*00d4*/ 	.word	index@(.nv.constant0._Z8adamStepPfS_S_S_iffffi)
        /*00d8*/ 	.short	0x0380
        /*00da*/ 	.short	0x0038


	//----- nvinfo : EIATTR_SW_WAR
	.align		4
.L_37:
        /*00dc*/ 	.byte	0x04, 0x36
        /*00de*/ 	.short	(.L_39 - .L_38)
.L_38:
        /*00e0*/ 	.word	0x00000008
.L_39:


//--------------------- .nv.callgraph             --------------------------
	.section	.nv.callgraph,"",@"SHT_CUDA_CALLGRAPH"
	.align	4
	.sectionentsize	8
	.align		4
        /*0000*/ 	.word	0x00000000
	.align		4
        /*0004*/ 	.word	0xffffffff
	.align		4
        /*0008*/ 	.word	0x00000000
	.align		4
        /*000c*/ 	.word	0xfffffffe
	.align		4
        /*0010*/ 	.word	0x00000000
	.align		4
        /*0014*/ 	.word	0xfffffffd
	.align		4
        /*0018*/ 	.word	0x00000000
	.align		4
        /*001c*/ 	.word	0xfffffffc


//--------------------- .text._Z8adamStepPfS_S_S_iffffi --------------------------
	.section	.text._Z8adamStepPfS_S_S_iffffi,"ax",@progbits
	.align	128
        .global         _Z8adamStepPfS_S_S_iffffi
        .type           _Z8adamStepPfS_S_S_iffffi,@function
        .size           _Z8adamStepPfS_S_S_iffffi,(.L_x_27 - _Z8adamStepPfS_S_S_iffffi)
        .other          _Z8adamStepPfS_S_S_iffffi,@"STO_CUDA_ENTRY STV_DEFAULT"
_Z8adamStepPfS_S_S_iffffi:
.text._Z8adamStepPfS_S_S_iffffi:
[----:B------:R-:W-:Y:S01]  /*0000*/  LDC R1, c[0x0][0x37c] ;  /* 0x0000df00ff017b82 */ /* 0x000fe20000000800 */
[----:B------:R-:W0:Y:S07]  /*0010*/  S2R R3, SR_TID.X ;  /* 0x0000000000037919 */ /* 0x000e2e0000002100 */
[----:B------:R-:W0:Y:S01]  /*0020*/  S2UR UR4, SR_CTAID.X ;  /* 0x00000000000479c3 */ /* 0x000e220000002500 */
[----:B------:R-:W1:Y:S07]  /*0030*/  LDCU UR5, c[0x0][0x3b4] ;  /* 0x00007680ff0577ac */ /* 0x000e6e0008000800 */
[----:B------:R-:W0:Y:S02]  /*0040*/  LDC R4, c[0x0][0x360] ;  /* 0x0000d800ff047b82 */ /* 0x000e240000000800 */
[----:B0-----:R-:W-:-:S05]  /*0050*/  IMAD R4, R4, UR4, R3 ;  /* 0x0000000404047c24 */ /* 0x001fca000f8e0203 */
[----:B-1----:R-:W-:-:S13]  /*0060*/  ISETP.GE.AND P0, PT, R4, UR5, PT ;  /* 0x0000000504007c0c */ /* 0x002fda000bf06270 */
[----:B------:R-:W-:Y:S05]  /*0070*/  @P0 EXIT ;  /* 0x000000000000094d */ /* 0x000fea0003800000 */
[----:B------:R-:W0:Y:S01]  /*0080*/  LDC.64 R10, c[0x0][0x388] ;  /* 0x0000e200ff0a7b82 */ /* 0x000e220000000a00 */
[----:B------:R-:W1:Y:S07]  /*0090*/  LDCU.64 UR4, c[0x0][0x358] ;  /* 0x00006b00ff0477ac */ /* 0x000e6e0008000a00 */
[----:B------:R-:W2:Y:S08]  /*00a0*/  LDC.64 R8, c[0x0][0x390] ;  /* 0x0000e400ff087b82 */ /* 0x000eb00000000a00 */
[----:B------:R-:W3:Y:S01]  /*00b0*/  LDC.64 R6, c[0x0][0x3a8] ;  /* 0x0000ea00ff067b82 */ /* 0x000ee20000000a00 */
[----:B0-----:R-:W-:-:S07]  /*00c0*/  IMAD.WIDE R10, R4, 0x4, R10 ;  /* 0x00000004040a7825 */ /* 0x001fce00078e020a */
[----:B------:R-:W0:Y:S01]  /*00d0*/  LDC.64 R12, c[0x0][0x398] ;  /* 0x0000e600ff0c7b82 */ /* 0x000e220000000a00 */
[----:B-1----:R-:W4:Y:S01]  /*00e0*/  LDG.E R5, desc[UR4][R10.64] ;  /* 0x000000040a057981 */ /* 0x002f22000c1e1900 */
[----:B--2---:R-:W-:-:S05]  /*00f0*/  IMAD.WIDE R8, R4, 0x4, R8 ;  /* 0x0000000404087825 */ /* 0x004fca00078e0208 */
[----:B------:R-:W2:Y:S01]  /*0100*/  LDG.E R3, desc[UR4][R8.64] ;  /* 0x0000000408037981 */ /* 0x000ea2000c1e1900 */
[----:B---3--:R-:W-:Y:S01]  /*0110*/  FADD R0, -R6, 1 ;  /* 0x3f80000006007421 */ /* 0x008fe20000000100 */
[----:B0-----:R-:W-:-:S04]  /*0120*/  IMAD.WIDE R12, R4, 0x4, R12 ;  /* 0x00000004040c7825 */ /* 0x001fc800078e020c */
[----:B----4-:R-:W-:-:S04]  /*0130*/  FMUL R0, R0, R5 ;  /* 0x0000000500007220 */ /* 0x010fc80000400000 */
[----:B--2---:R-:W-:-:S05]  /*0140*/  FFMA R3, R3, R6, R0 ;  /* 0x0000000603037223 */ /* 0x004fca0000000000 */
[----:B------:R0:W-:Y:S04]  /*0150*/  STG.E desc[UR4][R8.64], R3 ;  /* 0x0000000308007986 */ /* 0x0001e8000c101904 */
[----:B------:R-:W2:Y:S04]  /*0160*/  LDG.E R5, desc[UR4][R10.64] ;  /* 0x000000040a057981 */ /* 0x000ea8000c1e1900 */
[----:B------:R-:W3:Y:S01]  /*0170*/  LDG.E R0, desc[UR4][R12.64] ;  /* 0x000000040c007981 */ /* 0x000ee2000c1e1900 */
[----:B------:R-:W-:Y:S01]  /*0180*/  FADD R2, -R7, 1 ;  /* 0x3f80000007027421 */ /* 0x000fe20000000100 */
[----:B------:R-:W-:-:S03]  /*0190*/  FSETP.GEU.AND P0, PT, |R6|, 1.175494350822287508e-38, PT ;  /* 0x008000000600780b */ /* 0x000fc60003f0e200 */
[----:B--2---:R-:W-:-:S04]  /*01a0*/  FMUL R2, R2, R5 ;  /* 0x0000000502027220 */ /* 0x004fc80000400000 */
[----:B------:R-:W-:-:S04]  /*01b0*/  FMUL R5, R5, R2 ;  /* 0x0000000205057220 */ /* 0x000fc80000400000 */
[----:B---3--:R-:W-:Y:S01]  /*01c0*/  FFMA R0, R0, R7, R5 ;  /* 0x0000000700007223 */ /* 0x008fe20000000005 */
[----:B------:R-:W-:-:S05]  /*01d0*/  FMUL R5, |R6|, 16777216 ;  /* 0x4b80000006057820 */ /* 0x000fca0000400200 */
[----:B------:R-:W-:-:S04]  /*01e0*/  FSEL R5, R5, |R6|, !P0 ;  /* 0x4000000605057208 */ /* 0x000fc80004000000 */
[----:B0-----:R-:W-:-:S04]  /*01f0*/  IADD3 R3, PT, PT, R5, -0x3f3504f3, RZ ;  /* 0xc0cafb0d05037810 */ /* 0x001fc80007ffe0ff */
[----:B------:R-:W-:-:S04]  /*0200*/  LOP3.LUT R10, R3, 0xff800000, RZ, 0xc0, !PT ;  /* 0xff800000030a7812 */ /* 0x000fc800078ec0ff */
[----:B------:R-:W-:-:S05]  /*0210*/  IADD3 R5, PT, PT, R5, -R10, RZ ;  /* 0x8000000a05057210 */ /* 0x000fca0007ffe0ff */
[----:B------:R-:W-:-:S06]  /*0220*/  FADD R7, R5, 1 ;  /* 0x3f80000005077421 */ /* 0x000fcc0000000000 */
[----:B------:R-:W0:Y:S01]  /*0230*/  MUFU.RCP R7, R7 ;  /* 0x0000000700077308 */ /* 0x000e220000001000 */
[----:B------:R-:W-:Y:S01]  /*0240*/  FADD R5, R5, -1 ;  /* 0xbf80000005057421 */ /* 0x000fe20000000000 */
[----:B------:R1:W-:Y:S01]  /*0250*/  STG.E desc[UR4][R12.64], R0 ;  /* 0x000000000c007986 */ /* 0x0003e2000c101904 */
[----:B------:R-:W-:Y:S02]  /*0260*/  FSEL R3, RZ, -24, P0 ;  /* 0xc1c00000ff037808 */ /* 0x000fe40000000000 */
[----:B------:R-:W-:Y:S01]  /*0270*/  I2FP.F32.S32 R10, R10 ;  /* 0x0000000a000a7245 */ /* 0x000fe20000201400 */
[----:B------:R0:W5:Y:S01]  /*0280*/  LDG.E R2, desc[UR4][R8.64] ;  /* 0x0000000408027981 */ /* 0x000162000c1e1900 */
[----:B-1----:R-:W-:Y:S01]  /*0290*/  FADD R12, R5, R5 ;  /* 0x00000005050c7221 */ /* 0x002fe20000000000 */
[----:B------:R-:W-:-:S03]  /*02a0*/  HFMA2 R13, -RZ, RZ, 0.771484375, 0.21533203125 ;  /* 0x3a2c32e4ff0d7431 */ /* 0x000fc600000001ff */
[----:B0-----:R-:W-:Y:S01]  /*02b0*/  FMUL R9, R7, R12 ;  /* 0x0000000c07097220 */ /* 0x001fe20000400000 */
[----:B------:R-:W-:-:S03]  /*02c0*/  FFMA R10, R10, 1.1920928955078125e-07, R3 ;  /* 0x340000000a0a7823 */ /* 0x000fc60000000003 */
[----:B------:R-:W-:Y:S01]  /*02d0*/  FADD R11, R5, -R9 ;  /* 0x80000009050b7221 */ /* 0x000fe20000000000 */
[C---:B------:R-:W-:Y:S01]  /*02e0*/  FMUL R8, R9.reuse, R9 ;  /* 0x0000000909087220 */ /* 0x040fe20000400000 */
[----:B------:R-:W-:Y:S02]  /*02f0*/  FFMA R3, R9, 1.4426950216293334961, R10 ;  /* 0x3fb8aa3b09037823 */ /* 0x000fe4000000000a */
[----:B------:R-:W-:Y:S01]  /*0300*/  FADD R12, R11, R11 ;  /* 0x0000000b0b0c7221 */ /* 0x000fe20000000000 */
[----:B------:R-:W-:Y:S01]  /*0310*/  FFMA R11, R8, R13, 0.0032181653659790754318 ;  /* 0x3b52e7db080b7423 */ /* 0x000fe2000000000d */
[----:B------:R-:W-:Y:S01]  /*0320*/  FADD R10, R10, -R3 ;  /* 0x800000030a0a7221 */ /* 0x000fe20000000000 */
[----:B------:R-:W0:Y:S01]  /*0330*/  LDC R13, c[0x0][0x3a0] ;  /* 0x0000e800ff0d7b82 */ /* 0x000e220000000800 */
[----:B------:R-:W-:Y:S01]  /*0340*/  FFMA R12, R5, -R9, R12 ;  /* 0x80000009050c7223 */ /* 0x000fe2000000000c */
[----:B------:R-:W-:Y:S01]  /*0350*/  FFMA R11, R8, R11, 0.018033718690276145935 ;  /* 0x3c93bb73080b7423 */ /* 0x000fe2000000000b */
[----:B------:R-:W-:-:S02]  /*0360*/  FFMA R5, R9, 1.4426950216293334961, R10 ;  /* 0x3fb8aa3b09057823 */ /* 0x000fc4000000000a */
[----:B------:R-:W-:Y:S01]  /*0370*/  FMUL R12, R7, R12 ;  /* 0x0000000c070c7220 */ /* 0x000fe20000400000 */
[----:B------:R-:W-:-:S03]  /*0380*/  FFMA R11, R8, R11, 0.12022458761930465698 ;  /* 0x3df6384f080b7423 */ /* 0x000fc6000000000b */
[----:B------:R-:W-:Y:S01]  /*0390*/  FFMA R10, R12, 1.4426950216293334961, R5 ;  /* 0x3fb8aa3b0c0a7823 */ /* 0x000fe20000000005 */
[----:B------:R-:W-:-:S03]  /*03a0*/  FMUL R8, R8, R11 ;  /* 0x0000000b08087220 */ /* 0x000fc60000400000 */
[----:B------:R-:W-:Y:S01]  /*03b0*/  FFMA R5, R9, 1.9251366722983220825e-08, R10 ;  /* 0x32a55e3409057823 */ /* 0x000fe2000000000a */
[----:B------:R-:W-:-:S04]  /*03c0*/  FMUL R7, R8, 3 ;  /* 0x4040000008077820 */ /* 0x000fc80000400000 */
[----:B------:R-:W-:-:S04]  /*03d0*/  FFMA R5, R12, R7, R5 ;  /* 0x000000070c057223 */ /* 0x000fc80000000005 */
[----:B------:R-:W-:Y:S01]  /*03e0*/  FFMA R10, R9, R8, R5 ;  /* 0x00000008090a7223 */ /* 0x000fe20000000005 */
[----:B0-----:R-:W-:-:S03]  /*03f0*/  I2FP.F32.S32 R5, R13 ;  /* 0x0000000d00057245 */ /* 0x001fc60000201400 */
[----:B------:R-:W-:-:S04]  /*0400*/  FADD R12, R3, R10 ;  /* 0x0000000a030c7221 */ /* 0x000fc80000000000 */
[----:B------:R-:W-:-:S04]  /*0410*/  FMUL R8, R5, R12 ;  /* 0x0000000c05087220 */ /* 0x000fc80000400000 */
[----:B------:R-:W0:Y:S01]  /*0420*/  FRND R7, R8 ;  /* 0x0000000800077307 */ /* 0x000e220000201000 */
[----:B------:R-:W-:-:S04]  /*0430*/  FADD R3, -R3, R12 ;  /* 0x0000000c03037221 */ /* 0x000fc80000000100 */
[----:B------:R-:W-:Y:S01]  /*0440*/  FADD R10, R10, -R3 ;  /* 0x800000030a0a7221 */ /* 0x000fe20000000000 */
[----:B------:R-:W-:-:S04]  /*0450*/  FFMA R3, R5, R12, -R8 ;  /* 0x0000000c05037223 */ /* 0x000fc80000000808 */
[----:B------:R-:W-:Y:S01]  /*0460*/  FFMA R3, R5, R10, R3 ;  /* 0x0000000a05037223 */ /* 0x000fe20000000003 */
[----:B------:R-:W-:Y:S01]  /*0470*/  MOV R9, 0x391fcb8e ;  /* 0x391fcb8e00097802 */ /* 0x000fe20000000f00 */
[----:B0-----:R-:W-:-:S04]  /*0480*/  FADD R10, R8, -R7 ;  /* 0x80000007080a7221 */ /* 0x001fc80000000000 */
[----:B------:R-:W-:-:S04]  /*0490*/  FADD R10, R3, R10 ;  /* 0x0000000a030a7221 */ /* 0x000fc80000000000 */
[----:B------:R-:W-:-:S04]  /*04a0*/  FFMA R3, R10, R9, 0.0013391353422775864601 ;  /* 0x3aaf85ed0a037423 */ /* 0x000fc80000000009 */
[----:B------:R-:W-:Y:S01]  /*04b0*/  FFMA R3, R10, R3, 0.0096188392490148544312 ;  /* 0x3c1d98560a037423 */ /* 0x000fe20000000003 */
[----:B------:R-:W-:-:S03]  /*04c0*/  FSETP.GT.AND P0, PT, R7, RZ, PT ;  /* 0x000000ff0700720b */ /* 0x000fc60003f04000 */
[----:B------:R-:W-:Y:S01]  /*04d0*/  FFMA R9, R10, R3, 0.055503588169813156128 ;  /* 0x3d6357bb0a097423 */ /* 0x000fe20000000003 */
[----:B------:R-:W-:Y:S01]  /*04e0*/  FMUL R3, R5, 0.5 ;  /* 0x3f00000005037820 */ /* 0x000fe20000400000 */
[----:B------:R-:W0:Y:S01]  /*04f0*/  F2I.NTZ R11, R8 ;  /* 0x00000008000b7305 */ /* 0x000e220000203100 */
[----:B------:R-:W-:Y:S02]  /*0500*/  SEL R12, RZ, 0x83000000, P0 ;  /* 0x83000000ff0c7807 */ /* 0x000fe40000000000 */
[----:B------:R-:W-:Y:S01]  /*0510*/  FSETP.NEU.AND P0, PT, R6, 1, PT ;  /* 0x3f8000000600780b */ /* 0x000fe20003f0d000 */
[----:B------:R-:W-:-:S04]  /*0520*/  FFMA R9, R10, R9, 0.24022644758224487305 ;  /* 0x3e75fdec0a097423 */ /* 0x000fc80000000009 */
[----:B------:R-:W1:Y:S01]  /*0530*/  FRND.TRUNC R3, R3 ;  /* 0x0000000300037307 */ /* 0x000e62000020d000 */
[----:B------:R-:W-:Y:S01]  /*0540*/  ISETP.EQ.OR P0, PT, R13, RZ, !P0 ;  /* 0x000000ff0d00720c */ /* 0x000fe20004702670 */
[----:B------:R-:W-:Y:S01]  /*0550*/  FFMA R9, R10, R9, 0.69314718246459960938 ;  /* 0x3f3172180a097423 */ /* 0x000fe20000000009 */
[----:B------:R-:W-:Y:S02]  /*0560*/  FSETP.GT.AND P1, PT, |R8|, 152, PT ;  /* 0x431800000800780b */ /* 0x000fe40003f24200 */
[----:B------:R-:W-:Y:S01]  /*0570*/  IADD3 R14, PT, PT, R12, 0x7f000000, RZ ;  /* 0x7f0000000c0e7810 */ /* 0x000fe20007ffe0ff */
[----:B------:R-:W-:Y:S01]  /*0580*/  FFMA R9, R10, R9, 1 ;  /* 0x3f8000000a097423 */ /* 0x000fe20000000009 */
[----:B0-----:R-:W-:Y:S02]  /*0590*/  LEA R12, R11, -R12, 0x17 ;  /* 0x8000000c0b0c7211 */ /* 0x001fe400078eb8ff */
[----:B------:R-:W-:Y:S01]  /*05a0*/  FSETP.GEU.AND P2, PT, R8, RZ, PT ;  /* 0x000000ff0800720b */ /* 0x000fe20003f4e000 */
[----:B------:R-:W-:Y:S01]  /*05b0*/  FMUL R9, R9, R14 ;  /* 0x0000000e09097220 */ /* 0x000fe20000400000 */
[----:B-1----:R-:W-:-:S03]  /*05c0*/  FADD R8, R3, R3 ;  /* 0x0000000303087221 */ /* 0x002fc60000000000 */
[----:B------:R-:W-:Y:S01]  /*05d0*/  FMUL R9, R9, R12 ;  /* 0x0000000c09097220 */ /* 0x000fe20000400000 */
[----:B------:R-:W-:Y:S01]  /*05e0*/  IMAD.MOV.U32 R3, RZ, RZ, 0x3f800000 ;  /* 0x3f800000ff037424 */ /* 0x000fe200078e00ff */
[----:B------:R-:W-:Y:S01]  /*05f0*/  @P1 FSEL R9, RZ, +INF , !P2 ;  /* 0x7f800000ff091808 */ /* 0x000fe20005000000 */
[----:B------:R-:W-:Y:S01]  /*0600*/  FADD R7, R5, -R8 ;  /* 0x8000000805077221 */ /* 0x000fe20000000000 */
[----:B------:R-:W-:Y:S06]  /*0610*/  @P0 BRA `(.L_x_0) ;  /* 0x0000000000500947 */ /* 0x000fec0003800000 */
[----:B------:R-:W-:-:S04]  /*0620*/  FSETP.NAN.AND P0, PT, |R5|, |R5|, PT ;  /* 0x400000050500720b */ /* 0x000fc80003f08200 */
[----:B------:R-:W-:-:S13]  /*0630*/  FSETP.NUM.AND P0, PT, |R6|, |R6|, !P0 ;  /* 0x400000060600720b */ /* 0x000fda0004707200 */
[----:B------:R-:W-:Y:S01]  /*0640*/  @!P0 FADD R3, R5, R6 ;  /* 0x0000000605038221 */ /* 0x000fe20000000000 */
[----:B------:R-:W-:Y:S06]  /*0650*/  @!P0 BRA `(.L_x_0) ;  /* 0x0000000000408947 */ /* 0x000fec0003800000 */
[C---:B------:R-:W-:Y:S02]  /*0660*/  FSETP.NEU.AND P0, PT, |R6|.reuse, +INF , PT ;  /* 0x7f8000000600780b */ /* 0x040fe40003f0d200 */
[----:B------:R-:W-:-:S13]  /*0670*/  FSETP.NEU.AND P1, PT, R6, RZ, PT ;  /* 0x000000ff0600720b */ /* 0x000fda0003f2d000 */
[----:B------:R-:W-:Y:S05]  /*0680*/  @P0 BRA P1, `(.L_x_1) ;  /* 0x0000000000180947 */ /* 0x000fea0000800000 */
[----:B------:R-:W-:Y:S01]  /*0690*/  ISETP.GE.AND P1, PT, R13, RZ, PT ;  /* 0x000000ff0d00720c */ /* 0x000fe20003f26270 */
[----:B------:R-:W-:Y:S01]  /*06a0*/  FADD R3, R6, R6 ;  /* 0x0000000606037221 */ /* 0x000fe20000000000 */
[----:B------:R-:W-:-:S11]  /*06b0*/  FSETP.NEU.AND P0, PT, |R7|, 1, PT ;  /* 0x3f8000000700780b */ /* 0x000fd60003f0d200 */
[----:B------:R-:W-:-:S04]  /*06c0*/  @!P1 LOP3.LUT R3, R3, 0x7f800000, RZ, 0x3c, !PT ;  /* 0x7f80000003039812 */ /* 0x000fc800078e3cff */
[----:B------:R-:W-:Y:S01]  /*06d0*/  @P0 LOP3.LUT R3, R3, 0x7fffffff, RZ, 0xc0, !PT ;  /* 0x7fffffff03030812 */ /* 0x000fe200078ec0ff */
[----:B------:R-:W-:Y:S06]  /*06e0*/  BRA `(.L_x_0) ;  /* 0x00000000001c7947 */ /* 0x000fec0003800000 */
.L_x_1:
[----:B------:R-:W-:Y:S02]  /*06f0*/  FSETP.NEU.AND P0, PT, |R5|, +INF , PT ;  /* 0x7f8000000500780b */ /* 0x000fe40003f0d200 */
[----:B------:R-:W-:-:S13]  /*0700*/  FSETP.EQ.AND P1, PT, R6, -1, PT ;  /* 0xbf8000000600780b */ /* 0x000fda0003f22000 */
[----:B------:R-:W-:Y:S05]  /*0710*/  @!P0 BRA P1, `(.L_x_0) ;  /* 0x0000000000108947 */ /* 0x000fea0000800000 */
[----:B------:R-:W-:Y:S02]  /*0720*/  FSETP.GEU.AND P0, PT, R6, RZ, PT ;  /* 0x000000ff0600720b */ /* 0x000fe40003f0e000 */
[----:B------:R-:W-:-:S11]  /*0730*/  MOV R3, R9 ;  /* 0x0000000900037202 */ /* 0x000fd60000000f00 */
[----:B------:R-:W-:-:S04]  /*0740*/  @!P0 FSETP.NEU.AND P1, PT, |R7|, 1, PT ;  /* 0x3f8000000700880b */ /* 0x000fc80003f2d200 */
[----:B------:R-:W-:-:S09]  /*0750*/  @!P0 FSEL R3, R9, -R9, P1 ;  /* 0x8000000909038208 */ /* 0x000fd20000800000 */
.L_x_0:
[----:B------:R-:W-:Y:S01]  /*0760*/  FADD R11, -R3, 1 ;  /* 0x3f800000030b7421 */ /* 0x000fe20000000100 */
[----:B------:R-:W-:Y:S03]  /*0770*/  BSSY.RECONVERGENT B0, `(.L_x_2) ;  /* 0x000000e000007945 */ /* 0x000fe60003800200 */
[----:B------:R-:W0:Y:S08]  /*0780*/  MUFU.RCP R3, R11 ;  /* 0x0000000b00037308 */ /* 0x000e300000001000 */
[----:B-----5:R-:W1:Y:S01]  /*0790*/  FCHK P0, R2, R11 ;  /* 0x0000000b02007302 */ /* 0x020e620000000000 */
[----:B0-----:R-:W-:-:S04]  /*07a0*/  FFMA R6, -R11, R3, 1 ;  /* 0x3f8000000b067423 */ /* 0x001fc80000000103 */
[----:B------:R-:W-:Y:S01]  /*07b0*/  FFMA R3, R3, R6, R3 ;  /* 0x0000000603037223 */ /* 0x000fe20000000003 */
[----:B------:R-:W-:-:S03]  /*07c0*/  MOV R6, 0x3f800000 ;  /* 0x3f80000000067802 */ /* 0x000fc60000000f00 */
[----:B------:R-:W-:-:S04]  /*07d0*/  FFMA R8, R2, R3, RZ ;  /* 0x0000000302087223 */ /* 0x000fc800000000ff */
[----:B------:R-:W-:-:S04]  /*07e0*/  FFMA R9, -R11, R8, R2 ;  /* 0x000000080b097223 */ /* 0x000fc80000000102 */
[----:B------:R-:W-:Y:S01]  /*07f0*/  FFMA R8, R3, R9, R8 ;  /* 0x0000000903087223 */ /* 0x000fe20000000008 */
[----:B-1----:R-:W-:Y:S06]  /*0800*/  @!P0 BRA `(.L_x_3) ;  /* 0x0000000000108947 */ /* 0x002fec0003800000 */
[----:B------:R-:W-:Y:S02]  /*0810*/  MOV R3, R11 ;  /* 0x0000000b00037202 */ /* 0x000fe40000000f00 */
[----:B------:R-:W-:-:S07]  /*0820*/  MOV R10, 0x840 ;  /* 0x00000840000a7802 */ /* 0x000fce0000000f00 */
[----:B------:R-:W-:Y:S05]  /*0830*/  CALL.REL.NOINC `($__internal_1_$__cuda_sm3x_div_rn_noftz_f32_slowpath) ;  /* 0x0000000800887944 */ /* 0x000fea0003c00000 */
[----:B------:R-:W-:-:S07]  /*0840*/  MOV R8, R2 ;  /* 0x0000000200087202 */ /* 0x000fce0000000f00 */
.L_x_3:
[----:B------:R-:W-:Y:S05]  /*0850*/  BSYNC.RECONVERGENT B0 ;  /* 0x0000000000007941 */ /* 0x000fea0003800200 */
.L_x_2:
[----:B------:R-:W0:Y:S01]  /*0860*/  LDC R2, c[0x0][0x3ac] ;  /* 0x0000eb00ff027b82 */ /* 0x000e220000000800 */
[----:B------:R-:W-:Y:S02]  /*0870*/  HFMA2 R16, -RZ, RZ, 0.771484375, 0.21533203125 ;  /* 0x3a2c32e4ff107431 */ /* 0x000fe400000001ff */
[C---:B0-----:R-:W-:Y:S01]  /*0880*/  FMUL R3, |R2|.reuse, 16777216 ;  /* 0x4b80000002037820 */ /* 0x041fe20000400200 */
[----:B------:R-:W-:-:S04]  /*0890*/  FSETP.GEU.AND P0, PT, |R2|, 1.175494350822287508e-38, PT ;  /* 0x008000000200780b */ /* 0x000fc80003f0e200 */
[----:B------:R-:W-:-:S04]  /*08a0*/  FSEL R3, R3, |R2|, !P0 ;  /* 0x4000000203037208 */ /* 0x000fc80004000000 */
[----:B------:R-:W-:-:S04]  /*08b0*/  IADD3 R9, PT, PT, R3, -0x3f3504f3, RZ ;  /* 0xc0cafb0d03097810 */ /* 0x000fc80007ffe0ff */
[----:B------:R-:W-:-:S05]  /*08c0*/  LOP3.LUT R10, R9, 0xff800000, RZ, 0xc0, !PT ;  /* 0xff800000090a7812 */ /* 0x000fca00078ec0ff */
[----:B------:R-:W-:Y:S01]  /*08d0*/  IMAD.IADD R3, R3, 0x1, -R10 ;  /* 0x0000000103037824 */ /* 0x000fe200078e0a0a */
[----:B------:R-:W-:-:S03]  /*08e0*/  I2FP.F32.S32 R10, R10 ;  /* 0x0000000a000a7245 */ /* 0x000fc60000201400 */
[C---:B------:R-:W-:Y:S01]  /*08f0*/  FADD R11, R3.reuse, 1 ;  /* 0x3f800000030b7421 */ /* 0x040fe20000000000 */
[----:B------:R-:W-:Y:S01]  /*0900*/  FADD R12, R3, -1 ;  /* 0xbf800000030c7421 */ /* 0x000fe20000000000 */
[----:B------:R-:W-:-:S03]  /*0910*/  FSEL R3, RZ, -24, P0 ;  /* 0xc1c00000ff037808 */ /* 0x000fc60000000000 */
[----:B------:R-:W-:Y:S01]  /*0920*/  FADD R14, R12, R12 ;  /* 0x0000000c0c0e7221 */ /* 0x000fe20000000000 */
[----:B------:R-:W0:Y:S01]  /*0930*/  MUFU.RCP R11, R11 ;  /* 0x0000000b000b7308 */ /* 0x000e220000001000 */
[----:B------:R-:W-:Y:S02]  /*0940*/  FFMA R10, R10, 1.1920928955078125e-07, R3 ;  /* 0x340000000a0a7823 */ /* 0x000fe40000000003 */
[----:B0-----:R-:W-:-:S04]  /*0950*/  FMUL R9, R11, R14 ;  /* 0x0000000e0b097220 */ /* 0x001fc80000400000 */
[----:B------:R-:W-:Y:S01]  /*0960*/  FADD R14, R12, -R9 ;  /* 0x800000090c0e7221 */ /* 0x000fe20000000000 */
[CC--:B------:R-:W-:Y:S01]  /*0970*/  FMUL R13, R9.reuse, R9.reuse ;  /* 0x00000009090d7220 */ /* 0x0c0fe20000400000 */
[----:B------:R-:W-:Y:S02]  /*0980*/  FFMA R3, R9, 1.4426950216293334961, R10 ;  /* 0x3fb8aa3b09037823 */ /* 0x000fe4000000000a */
[----:B------:R-:W-:Y:S01]  /*0990*/  FADD R15, R14, R14 ;  /* 0x0000000e0e0f7221 */ /* 0x000fe20000000000 */
[C---:B------:R-:W-:Y:S01]  /*09a0*/  FFMA R14, R13.reuse, R16, 0.0032181653659790754318 ;  /* 0x3b52e7db0d0e7423 */ /* 0x040fe20000000010 */
[----:B------:R-:W-:Y:S02]  /*09b0*/  FADD R10, R10, -R3 ;  /* 0x800000030a0a7221 */ /* 0x000fe40000000000 */
[----:B------:R-:W-:Y:S01]  /*09c0*/  FFMA R12, R12, -R9, R15 ;  /* 0x800000090c0c7223 */ /* 0x000fe2000000000f */
[----:B------:R-:W-:Y:S01]  /*09d0*/  FFMA R14, R13, R14, 0.018033718690276145935 ;  /* 0x3c93bb730d0e7423 */ /* 0x000fe2000000000e */
[----:B------:R-:W-:-:S02]  /*09e0*/  FFMA R15, R9, 1.4426950216293334961, R10 ;  /* 0x3fb8aa3b090f7823 */ /* 0x000fc4000000000a */
[----:B------:R-:W-:Y:S01]  /*09f0*/  FMUL R12, R11, R12 ;  /* 0x0000000c0b0c7220 */ /* 0x000fe20000400000 */
[----:B------:R-:W-:-:S03]  /*0a00*/  FFMA R14, R13, R14, 0.12022458761930465698 ;  /* 0x3df6384f0d0e7423 */ /* 0x000fc6000000000e */
[----:B------:R-:W-:Y:S01]  /*0a10*/  FFMA R10, R12, 1.4426950216293334961, R15 ;  /* 0x3fb8aa3b0c0a7823 */ /* 0x000fe2000000000f */
[----:B------:R-:W-:Y:S02]  /*0a20*/  FMUL R14, R13, R14 ;  /* 0x0000000e0d0e7220 */ /* 0x000fe40000400000 */
[----:B------:R-:W0:Y:S01]  /*0a30*/  LDC R13, c[0x0][0x3a0] ;  /* 0x0000e800ff0d7b82 */ /* 0x000e220000000800 */
[----:B------:R-:W-:Y:S01]  /*0a40*/  FFMA R11, R9, 1.9251366722983220825e-08, R10 ;  /* 0x32a55e34090b7823 */ /* 0x000fe2000000000a */
[----:B------:R-:W-:-:S04]  /*0a50*/  FMUL R10, R14, 3 ;  /* 0x404000000e0a7820 */ /* 0x000fc80000400000 */
[----:B------:R-:W-:-:S04]  /*0a60*/  FFMA R11, R12, R10, R11 ;  /* 0x0000000a0c0b7223 */ /* 0x000fc8000000000b */
[----:B------:R-:W-:-:S04]  /*0a70*/  FFMA R14, R9, R14, R11 ;  /* 0x0000000e090e7223 */ /* 0x000fc8000000000b */
[----:B------:R-:W-:-:S04]  /*0a80*/  FADD R12, R3, R14 ;  /* 0x0000000e030c7221 */ /* 0x000fc80000000000 */
[----:B------:R-:W-:Y:S01]  /*0a90*/  FMUL R10, R5, R12 ;  /* 0x0000000c050a7220 */ /* 0x000fe20000400000 */
[----:B------:R-:W-:-:S03]  /*0aa0*/  FADD R3, -R3, R12 ;  /* 0x0000000c03037221 */ /* 0x000fc60000000100 */
[----:B------:R-:W1:Y:S01]  /*0ab0*/  FRND R9, R10 ;  /* 0x0000000a00097307 */ /* 0x000e620000201000 */
[----:B------:R-:W-:Y:S01]  /*0ac0*/  FADD R14, R14, -R3 ;  /* 0x800000030e0e7221 */ /* 0x000fe20000000000 */
[C---:B------:R-:W-:Y:S01]  /*0ad0*/  FFMA R3, R5.reuse, R12, -R10 ;  /* 0x0000000c05037223 */ /* 0x040fe2000000080a */
[C---:B------:R-:W-:Y:S02]  /*0ae0*/  FSETP.GT.AND P1, PT, |R10|.reuse, 152, PT ;  /* 0x431800000a00780b */ /* 0x040fe40003f24200 */
[C---:B------:R-:W-:Y:S01]  /*0af0*/  FSETP.GEU.AND P2, PT, R10.reuse, RZ, PT ;  /* 0x000000ff0a00720b */ /* 0x040fe20003f4e000 */
[----:B------:R-:W-:Y:S01]  /*0b00*/  FFMA R3, R5, R14, R3 ;  /* 0x0000000e05037223 */ /* 0x000fe20000000003 */
[----:B------:R-:W-:Y:S01]  /*0b10*/  MOV R14, 0x391fcb8e ;  /* 0x391fcb8e000e7802 */ /* 0x000fe20000000f00 */
[----:B------:R-:W2:Y:S01]  /*0b20*/  F2I.NTZ R11, R10 ;  /* 0x0000000a000b7305 */ /* 0x000ea20000203100 */
[----:B-1----:R-:W-:Y:S01]  /*0b30*/  FADD R12, R10, -R9 ;  /* 0x800000090a0c7221 */ /* 0x002fe20000000000 */
[----:B------:R-:W-:-:S03]  /*0b40*/  FSETP.GT.AND P0, PT, R9, RZ, PT ;  /* 0x000000ff0900720b */ /* 0x000fc60003f04000 */
[----:B------:R-:W-:-:S04]  /*0b50*/  FADD R3, R3, R12 ;  /* 0x0000000c03037221 */ /* 0x000fc80000000000 */
[C---:B------:R-:W-:Y:S01]  /*0b60*/  FFMA R12, R3.reuse, R14, 0.0013391353422775864601 ;  /* 0x3aaf85ed030c7423 */ /* 0x040fe2000000000e */
[----:B------:R-:W-:Y:S02]  /*0b70*/  SEL R14, RZ, 0x83000000, P0 ;  /* 0x83000000ff0e7807 */ /* 0x000fe40000000000 */
[----:B------:R-:W-:Y:S01]  /*0b80*/  FSETP.NEU.AND P0, PT, R2, 1, PT ;  /* 0x3f8000000200780b */ /* 0x000fe20003f0d000 */
[----:B------:R-:W-:-:S03]  /*0b90*/  FFMA R12, R3, R12, 0.0096188392490148544312 ;  /* 0x3c1d9856030c7423 */ /* 0x000fc6000000000c */
[----:B0-----:R-:W-:Y:S01]  /*0ba0*/  ISETP.EQ.OR P0, PT, R13, RZ, !P0 ;  /* 0x000000ff0d00720c */ /* 0x001fe20004702670 */
[----:B------:R-:W-:-:S04]  /*0bb0*/  FFMA R12, R3, R12, 0.055503588169813156128 ;  /* 0x3d6357bb030c7423 */ /* 0x000fc8000000000c */
[----:B------:R-:W-:-:S04]  /*0bc0*/  FFMA R12, R3, R12, 0.24022644758224487305 ;  /* 0x3e75fdec030c7423 */ /* 0x000fc8000000000c */
[----:B------:R-:W-:-:S04]  /*0bd0*/  FFMA R12, R3, R12, 0.69314718246459960938 ;  /* 0x3f317218030c7423 */ /* 0x000fc8000000000c */
[----:B------:R-:W-:Y:S01]  /*0be0*/  FFMA R12, R3, R12, 1 ;  /* 0x3f800000030c7423 */ /* 0x000fe2000000000c */
[----:B------:R-:W-:Y:S02]  /*0bf0*/  IADD3 R3, PT, PT, R14, 0x7f000000, RZ ;  /* 0x7f0000000e037810 */ /* 0x000fe40007ffe0ff */
[----:B--2---:R-:W-:-:S03]  /*0c00*/  LEA R14, R11, -R14, 0x17 ;  /* 0x8000000e0b0e7211 */ /* 0x004fc600078eb8ff */
[----:B------:R-:W-:-:S04]  /*0c10*/  FMUL R3, R12, R3 ;  /* 0x000000030c037220 */ /* 0x000fc80000400000 */
[----:B------:R-:W-:Y:S01]  /*0c20*/  FMUL R3, R3, R14 ;  /* 0x0000000e03037220 */ /* 0x000fe20000400000 */
[----:B------:R-:W-:Y:S01]  /*0c30*/  @P1 FSEL R3, RZ, +INF , !P2 ;  /* 0x7f800000ff031808 */ /* 0x000fe20005000000 */
        /* <DEDUP_REMOVED lines=14> */
.L_x_5:
[----:B------:R-:W-:Y:S02]  /*0d20*/  FSETP.NEU.AND P0, PT, |R5|, +INF , PT ;  /* 0x7f8000000500780b */ /* 0x000fe40003f0d200 */
[----:B------:R-:W-:-:S13]  /*0d30*/  FSETP.EQ.AND P1, PT, R2, -1, PT ;  /* 0xbf8000000200780b */ /* 0x000fda0003f22000 */
[----:B------:R-:W-:Y:S05]  /*0d40*/  @!P0 BRA P1, `(.L_x_4) ;  /* 0x0000000000108947 */ /* 0x000fea0000800000 */
[----:B------:R-:W-:Y:S02]  /*0d50*/  FSETP.GEU.AND P0, PT, R2, RZ, PT ;  /* 0x000000ff0200720b */ /* 0x000fe40003f0e000 */
[----:B------:R-:W-:-:S11]  /*0d60*/  MOV R6, R3 ;  /* 0x0000000300067202 */ /* 0x000fd60000000f00 */
[----:B------:R-:W-:-:S04]  /*0d70*/  @!P0 FSETP.NEU.AND P1, PT, |R7|, 1, PT ;  /* 0x3f8000000700880b */ /* 0x000fc80003f2d200 */
[----:B------:R-:W-:-:S09]  /*0d80*/  @!P0 FSEL R6, R3, -R3, P1 ;  /* 0x8000000303068208 */ /* 0x000fd20000800000 */
.L_x_4:
[----:B------:R-:W-:Y:S01]  /*0d90*/  FADD R7, -R6, 1 ;  /* 0x3f80000006077421 */ /* 0x000fe20000000100 */
[----:B------:R-:W-:Y:S03]  /*0da0*/  BSSY.RECONVERGENT B0, `(.L_x_6) ;  /* 0x000000e000007945 */ /* 0x000fe60003800200 */
[----:B------:R-:W0:Y:S08]  /*0db0*/  MUFU.RCP R2, R7 ;  /* 0x0000000700027308 */ /* 0x000e300000001000 */
[----:B------:R-:W1:Y:S01]  /*0dc0*/  FCHK P0, R0, R7 ;  /* 0x0000000700007302 */ /* 0x000e620000000000 */
[----:B0-----:R-:W-:-:S04]  /*0dd0*/  FFMA R3, -R7, R2, 1 ;  /* 0x3f80000007037423 */ /* 0x001fc80000000102 */
[----:B------:R-:W-:-:S04]  /*0de0*/  FFMA R3, R2, R3, R2 ;  /* 0x0000000302037223 */ /* 0x000fc80000000002 */
[----:B------:R-:W-:-:S04]  /*0df0*/  FFMA R2, R0, R3, RZ ;  /* 0x0000000300027223 */ /* 0x000fc800000000ff */
[----:B------:R-:W-:-:S04]  /*0e00*/  FFMA R5, -R7, R2, R0 ;  /* 0x0000000207057223 */ /* 0x000fc80000000100 */
[----:B------:R-:W-:Y:S01]  /*0e10*/  FFMA R3, R3, R5, R2 ;  /* 0x0000000503037223 */ /* 0x000fe20000000002 */
[----:B-1----:R-:W-:Y:S06]  /*0e20*/  @!P0 BRA `(.L_x_7) ;  /* 0x0000000000148947 */ /* 0x002fec0003800000 */
[----:B------:R-:W-:Y:S01]  /*0e30*/  MOV R2, R0 ;  /* 0x0000000000027202 */ /* 0x000fe20000000f00 */
[----:B------:R-:W-:Y:S01]  /*0e40*/  IMAD.MOV.U32 R3, RZ, RZ, R7 ;  /* 0x000000ffff037224 */ /* 0x000fe200078e0007 */
[----:B------:R-:W-:-:S07]  /*0e50*/  MOV R10, 0xe70 ;  /* 0x00000e70000a7802 */ /* 0x000fce0000000f00 */
[----:B------:R-:W-:Y:S05]  /*0e60*/  CALL.REL.NOINC `($__internal_1_$__cuda_sm3x_div_rn_noftz_f32_slowpath) ;  /* 0x0000000000fc7944 */ /* 0x000fea0003c00000 */
[----:B------:R-:W-:-:S07]  /*0e70*/  MOV R3, R2 ;  /* 0x0000000200037202 */ /* 0x000fce0000000f00 */
.L_x_7:
[----:B------:R-:W-:Y:S05]  /*0e80*/  BSYNC.RECONVERGENT B0 ;  /* 0x0000000000007941 */ /* 0x000fea0003800200 */
.L_x_6:
[----:B------:R-:W0:Y:S01]  /*0e90*/  LDCU UR6, c[0x0][0x3a4] ;  /* 0x00007480ff0677ac */ /* 0x000e220008000800 */
[----:B------:R-:W-:Y:S01]  /*0ea0*/  IADD3 R0, PT, PT, R3, -0xd000000, RZ ;  /* 0xf300000003007810 */ /* 0x000fe20007ffe0ff */
[----:B------:R1:W2:Y:S01]  /*0eb0*/  MUFU.RSQ R6, R3 ;  /* 0x0000000300067308 */ /* 0x0002a20000001400 */
[----:B------:R-:W-:Y:S02]  /*0ec0*/  BSSY.RECONVERGENT B0, `(.L_x_8) ;  /* 0x000000d000007945 */ /* 0x000fe40003800200 */
[----:B------:R-:W-:Y:S01]  /*0ed0*/  ISETP.GT.U32.AND P0, PT, R0, 0x727fffff, PT ;  /* 0x727fffff0000780c */ /* 0x000fe20003f04070 */
[----:B0-----:R-:W-:-:S12]  /*0ee0*/  FMUL R2, R8, UR6 ;  /* 0x0000000608027c20 */ /* 0x001fd80008400000 */
[----:B-12---:R-:W-:Y:S05]  /*0ef0*/  @!P0 BRA `(.L_x_9) ;  /* 0x0000000000148947 */ /* 0x006fea0003800000 */
[----:B------:R-:W-:Y:S02]  /*0f00*/  MOV R0, R3 ;  /* 0x0000000300007202 */ /* 0x000fe40000000f00 */
[----:B------:R-:W-:-:S07]  /*0f10*/  MOV R9, 0xf30 ;  /* 0x00000f3000097802 */ /* 0x000fce0000000f00 */
[----:B------:R-:W-:Y:S05]  /*0f20*/  CALL.REL.NOINC `($__internal_0_$__cuda_sm20_sqrt_rn_f32_slowpath) ;  /* 0x0000000000747944 */ /* 0x000fea0003c00000 */
[----:B------:R-:W-:Y:S01]  /*0f30*/  MOV R0, R3 ;  /* 0x0000000300007202 */ /* 0x000fe20000000f00 */
[----:B------:R-:W-:Y:S06]  /*0f40*/  BRA `(.L_x_10) ;  /* 0x0000000000107947 */ /* 0x000fec0003800000 */
.L_x_9:
[C---:B------:R-:W-:Y:S01]  /*0f50*/  FMUL.FTZ R0, R6.reuse, R3 ;  /* 0x0000000306007220 */ /* 0x040fe20000410000 */
[----:B------:R-:W-:-:S03]  /*0f60*/  FMUL.FTZ R5, R6, 0.5 ;  /* 0x3f00000006057820 */ /* 0x000fc60000410000 */
[----:B------:R-:W-:-:S04]  /*0f70*/  FFMA R3, -R0, R0, R3 ;  /* 0x0000000000037223 */ /* 0x000fc80000000103 */
[----:B------:R-:W-:-:S07]  /*0f80*/  FFMA R0, R3, R5, R0 ;  /* 0x0000000503007223 */ /* 0x000fce0000000000 */
.L_x_10:
[----:B------:R-:W-:Y:S05]  /*0f90*/  BSYNC.RECONVERGENT B0 ;  /* 0x0000000000007941 */ /* 0x000fea0003800200 */
.L_x_8:
[----:B------:R-:W0:Y:S01]  /*0fa0*/  LDCU UR6, c[0x0][0x3b0] ;  /* 0x00007600ff0677ac */ /* 0x000e220008000800 */
[----:B------:R-:W-:Y:S01]  /*0fb0*/  BSSY.RECONVERGENT B0, `(.L_x_11) ;  /* 0x000000e000007945 */ /* 0x000fe20003800200 */
[----:B0-----:R-:W-:-:S04]  /*0fc0*/  FADD R7, R0, UR6 ;  /* 0x0000000600077e21 */ /* 0x001fc80008000000 */
        /* <DEDUP_REMOVED lines=12> */
.L_x_12:
[----:B------:R-:W-:Y:S05]  /*1090*/  BSYNC.RECONVERGENT B0 ;  /* 0x0000000000007941 */ /* 0x000fea0003800200 */
.L_x_11:
[----:B------:R-:W0:Y:S02]  /*10a0*/  LDC.64 R2, c[0x0][0x380] ;  /* 0x0000e000ff027b82 */ /* 0x000e240000000a00 */
[----:B0-----:R-:W-:-:S05]  /*10b0*/  IMAD.WIDE R4, R4, 0x4, R2 ;  /* 0x0000000404047825 */ /* 0x001fca00078e0202 */
[----:B------:R-:W2:Y:S02]  /*10c0*/  LDG.E R3, desc[UR4][R4.64] ;  /* 0x0000000404037981 */ /* 0x000ea4000c1e1900 */
[----:B--2---:R-:W-:-:S05]  /*10d0*/  FADD R3, R3, -R0 ;  /* 0x8000000003037221 */ /* 0x004fca0000000000 */
[----:B------:R-:W-:Y:S01]  /*10e0*/  STG.E desc[UR4][R4.64], R3 ;  /* 0x0000000304007986 */ /* 0x000fe2000c101904 */
[----:B------:R-:W-:Y:S05]  /*10f0*/  EXIT ;  /* 0x000000000000794d */ /* 0x000fea0003800000 */
        .weak           $__internal_0_$__cuda_sm20_sqrt_rn_f32_slowpath
        .type           $__internal_0_$__cuda_sm20_sqrt_rn_f32_slowpath,@function
        .size           $__internal_0_$__cuda_sm20_sqrt_rn_f32_slowpath,($__internal_1_$__cuda_sm3x_div_rn_noftz_f32_slowpath - $__internal_0_$__cuda_sm20_sqrt_rn_f32_slowpath)
$__internal_0_$__cuda_sm20_sqrt_rn_f32_slowpath:
[----:B------:R-:W-:-:S13]  /*1100*/  LOP3.LUT P0, RZ, R0, 0x7fffffff, RZ, 0xc0, !PT ;  /* 0x7fffffff00ff7812 */ /* 0x000fda000780c0ff */
[----:B------:R-:W-:Y:S01]  /*1110*/  @!P0 IMAD.MOV.U32 R3, RZ, RZ, R0 ;  /* 0x000000ffff038224 */ /* 0x000fe200078e0000 */
[----:B------:R-:W-:Y:S06]  /*1120*/  @!P0 BRA `(.L_x_13) ;  /* 0x0000000000408947 */ /* 0x000fec0003800000 */
[----:B------:R-:W-:-:S13]  /*1130*/  FSETP.GEU.FTZ.AND P0, PT, R0, RZ, PT ;  /* 0x000000ff0000720b */ /* 0x000fda0003f1e000 */
[----:B------:R-:W-:Y:S01]  /*1140*/  @!P0 MOV R3, 0x7fffffff ;  /* 0x7fffffff00038802 */ /* 0x000fe20000000f00 */
[----:B------:R-:W-:Y:S06]  /*1150*/  @!P0 BRA `(.L_x_13) ;  /* 0x0000000000348947 */ /* 0x000fec0003800000 */
[----:B------:R-:W-:-:S13]  /*1160*/  FSETP.GTU.FTZ.AND P0, PT, |R0|, +INF , PT ;  /* 0x7f8000000000780b */ /* 0x000fda0003f1c200 */
[----:B------:R-:W-:Y:S01]  /*1170*/  @P0 FADD.FTZ R3, R0, 1 ;  /* 0x3f80000000030421 */ /* 0x000fe20000010000 */
[----:B------:R-:W-:Y:S06]  /*1180*/  @P0 BRA `(.L_x_13) ;  /* 0x0000000000280947 */ /* 0x000fec0003800000 */
[----:B------:R-:W-:-:S13]  /*1190*/  FSETP.NEU.FTZ.AND P0, PT, |R0|, +INF , PT ;  /* 0x7f8000000000780b */ /* 0x000fda0003f1d200 */
[----:B------:R-:W-:-:S04]  /*11a0*/  @P0 FFMA R5, R0, 1.84467440737095516160e+19, RZ ;  /* 0x5f80000000050823 */ /* 0x000fc800000000ff */
[----:B------:R-:W0:Y:S02]  /*11b0*/  @P0 MUFU.RSQ R6, R5 ;  /* 0x0000000500060308 */ /* 0x000e240000001400 */
[----:B0-----:R-:W-:Y:S01]  /*11c0*/  @P0 FMUL.FTZ R8, R5, R6 ;  /* 0x0000000605080220 */ /* 0x001fe20000410000 */
[----:B------:R-:W-:-:S03]  /*11d0*/  @P0 FMUL.FTZ R6, R6, 0.5 ;  /* 0x3f00000006060820 */ /* 0x000fc60000410000 */
[----:B------:R-:W-:-:S04]  /*11e0*/  @P0 FADD.FTZ R3, -R8, -RZ ;  /* 0x800000ff08030221 */ /* 0x000fc80000010100 */
[----:B------:R-:W-:Y:S01]  /*11f0*/  @P0 FFMA R7, R8, R3, R5 ;  /* 0x0000000308070223 */ /* 0x000fe20000000005 */
[----:B------:R-:W-:-:S03]  /*1200*/  @!P0 MOV R3, R0 ;  /* 0x0000000000038202 */ /* 0x000fc60000000f00 */
[----:B------:R-:W-:-:S04]  /*1210*/  @P0 FFMA R6, R7, R6, R8 ;  /* 0x0000000607060223 */ /* 0x000fc80000000008 */
[----:B------:R-:W-:-:S07]  /*1220*/  @P0 FMUL.FTZ R3, R6, 2.3283064365386962891e-10 ;  /* 0x2f80000006030820 */ /* 0x000fce0000410000 */
.L_x_13:
[----:B------:R-:W-:Y:S01]  /*1230*/  HFMA2 R7, -RZ, RZ, 0, 0 ;  /* 0x00000000ff077431 */ /* 0x000fe200000001ff */
[----:B------:R-:W-:-:S04]  /*1240*/  MOV R6, R9 ;  /* 0x0000000900067202 */ /* 0x000fc80000000f00 */
[----:B------:R-:W-:Y:S05]  /*1250*/  RET.REL.NODEC R6 `(_Z8adamStepPfS_S_S_iffffi) ;  /* 0xffffffec06687950 */ /* 0x000fea0003c3ffff */
        .weak           $__internal_1_$__cuda_sm3x_div_rn_noftz_f32_slowpath
        .type           $__internal_1_$__cuda_sm3x_div_rn_noftz_f32_slowpath,@function
        .size           $__internal_1_$__cuda_sm3x_div_rn_noftz_f32_slowpath,(.L_x_27 - $__internal_1_$__cuda_sm3x_div_rn_noftz_f32_slowpath)
$__internal_1_$__cuda_sm3x_div_rn_noftz_f32_slowpath:
[----:B------:R-:W-:Y:S01]  /*1260*/  SHF.R.U32.HI R11, RZ, 0x17, R3 ;  /* 0x00000017ff0b7819 */ /* 0x000fe20000011603 */
[----:B------:R-:W-:Y:S01]  /*1270*/  BSSY.RECONVERGENT B1, `(.L_x_14) ;  /* 0x0000062000017945 */ /* 0x000fe20003800200 */
[----:B------:R-:W-:Y:S02]  /*1280*/  SHF.R.U32.HI R9, RZ, 0x17, R2 ;  /* 0x00000017ff097819 */ /* 0x000fe40000011602 */
[----:B------:R-:W-:Y:S02]  /*1290*/  LOP3.LUT R11, R11, 0xff, RZ, 0xc0, !PT ;  /* 0x000000ff0b0b7812 */ /* 0x000fe400078ec0ff */
[----:B------:R-:W-:Y:S02]  /*12a0*/  LOP3.LUT R14, R9, 0xff, RZ, 0xc0, !PT ;  /* 0x000000ff090e7812 */ /* 0x000fe400078ec0ff */
[----:B------:R-:W-:Y:S02]  /*12b0*/  IADD3 R13, PT, PT, R11, -0x1, RZ ;  /* 0xffffffff0b0d7810 */ /* 0x000fe40007ffe0ff */
[----:B------:R-:W-:-:S02]  /*12c0*/  IADD3 R12, PT, PT, R14, -0x1, RZ ;  /* 0xffffffff0e0c7810 */ /* 0x000fc40007ffe0ff */
[----:B------:R-:W-:-:S04]  /*12d0*/  ISETP.GT.U32.AND P0, PT, R13, 0xfd, PT ;  /* 0x000000fd0d00780c */ /* 0x000fc80003f04070 */
[----:B------:R-:W-:-:S13]  /*12e0*/  ISETP.GT.U32.OR P0, PT, R12, 0xfd, P0 ;  /* 0x000000fd0c00780c */ /* 0x000fda0000704470 */
[----:B------:R-:W-:Y:S01]  /*12f0*/  @!P0 IMAD.MOV.U32 R9, RZ, RZ, RZ ;  /* 0x000000ffff098224 */ /* 0x000fe200078e00ff */
[----:B------:R-:W-:Y:S06]  /*1300*/  @!P0 BRA `(.L_x_15) ;  /* 0x00000000005c8947 */ /* 0x000fec0003800000 */
[----:B------:R-:W-:Y:S02]  /*1310*/  FSETP.GTU.FTZ.AND P0, PT, |R2|, +INF , PT ;  /* 0x7f8000000200780b */ /* 0x000fe40003f1c200 */
[----:B------:R-:W-:-:S04]  /*1320*/  FSETP.GTU.FTZ.AND P1, PT, |R3|, +INF , PT ;  /* 0x7f8000000300780b */ /* 0x000fc80003f3c200 */
[----:B------:R-:W-:-:S13]  /*1330*/  PLOP3.LUT P0, PT, P0, P1, PT, 0xf8, 0x8f ;  /* 0x00000000008f781c */ /* 0x000fda0000703f70 */
[----:B------:R-:W-:Y:S05]  /*1340*/  @P0 BRA `(.L_x_16) ;  /* 0x00000004004c0947 */ /* 0x000fea0003800000 */
[----:B------:R-:W-:-:S13]  /*1350*/  LOP3.LUT P0, RZ, R3, 0x7fffffff, R2, 0xc8, !PT ;  /* 0x7fffffff03ff7812 */ /* 0x000fda000780c802 */
[----:B------:R-:W-:Y:S05]  /*1360*/  @!P0 BRA `(.L_x_17) ;  /* 0x00000004003c8947 */ /* 0x000fea0003800000 */
[C---:B------:R-:W-:Y:S02]  /*1370*/  FSETP.NEU.FTZ.AND P2, PT, |R2|.reuse, +INF , PT ;  /* 0x7f8000000200780b */ /* 0x040fe40003f5d200 */
[----:B------:R-:W-:Y:S02]  /*1380*/  FSETP.NEU.FTZ.AND P1, PT, |R3|, +INF , PT ;  /* 0x7f8000000300780b */ /* 0x000fe40003f3d200 */
[----:B------:R-:W-:-:S11]  /*1390*/  FSETP.NEU.FTZ.AND P0, PT, |R2|, +INF , PT ;  /* 0x7f8000000200780b */ /* 0x000fd60003f1d200 */
[----:B------:R-:W-:Y:S05]  /*13a0*/  @!P1 BRA !P2, `(.L_x_17) ;  /* 0x00000004002c9947 */ /* 0x000fea0005000000 */
[----:B------:R-:W-:-:S04]  /*13b0*/  LOP3.LUT P2, RZ, R2, 0x7fffffff, RZ, 0xc0, !PT ;  /* 0x7fffffff02ff7812 */ /* 0x000fc8000784c0ff */
[----:B------:R-:W-:-:S13]  /*13c0*/  PLOP3.LUT P1, PT, P1, P2, PT, 0x2f, 0xf2 ;  /* 0x0000000000f2781c */ /* 0x000fda0000f24577 */
[----:B------:R-:W-:Y:S05]  /*13d0*/  @P1 BRA `(.L_x_18) ;  /* 0x0000000400181947 */ /* 0x000fea0003800000 */
[----:B------:R-:W-:-:S04]  /*13e0*/  LOP3.LUT P1, RZ, R3, 0x7fffffff, RZ, 0xc0, !PT ;  /* 0x7fffffff03ff7812 */ /* 0x000fc8000782c0ff */
[----:B------:R-:W-:-:S13]  /*13f0*/  PLOP3.LUT P0, PT, P0, P1, PT, 0x2f, 0xf2 ;  /* 0x0000000000f2781c */ /* 0x000fda0000702577 */
[----:B------:R-:W-:Y:S05]  /*1400*/  @P0 BRA `(.L_x_19) ;  /* 0x0000000400000947 */ /* 0x000fea0003800000 */
[----:B------:R-:W-:Y:S02]  /*1410*/  ISETP.GE.AND P0, PT, R12, RZ, PT ;  /* 0x000000ff0c00720c */ /* 0x000fe40003f06270 */
[----:B------:R-:W-:-:S11]  /*1420*/  ISETP.GE.AND P1, PT, R13, RZ, PT ;  /* 0x000000ff0d00720c */ /* 0x000fd60003f26270 */
[----:B------:R-:W-:Y:S01]  /*1430*/  @P0 MOV R9, RZ ;  /* 0x000000ff00090202 */ /* 0x000fe20000000f00 */
[----:B------:R-:W-:Y:S01]  /*1440*/  @!P0 FFMA R2, R2, 1.84467440737095516160e+19, RZ ;  /* 0x5f80000002028823 */ /* 0x000fe200000000ff */
[----:B------:R-:W-:Y:S01]  /*1450*/  @!P0 MOV R9, 0xffffffc0 ;  /* 0xffffffc000098802 */ /* 0x000fe20000000f00 */
[----:B------:R-:W-:-:S03]  /*1460*/  @!P1 FFMA R3, R3, 1.84467440737095516160e+19, RZ ;  /* 0x5f80000003039823 */ /* 0x000fc600000000ff */
[----:B------:R-:W-:-:S07]  /*1470*/  @!P1 IADD3 R9, PT, PT, R9, 0x40, RZ ;  /* 0x0000004009099810 */ /* 0x000fce0007ffe0ff */
.L_x_15:
[----:B------:R-:W-:Y:S01]  /*1480*/  LEA R12, R11, 0xc0800000, 0x17 ;  /* 0xc08000000b0c7811 */ /* 0x000fe200078eb8ff */
[----:B------:R-:W-:Y:S03]  /*1490*/  BSSY.RECONVERGENT B2, `(.L_x_20) ;  /* 0x0000036000027945 */ /* 0x000fe60003800200 */
[----:B------:R-:W-:Y:S02]  /*14a0*/  IADD3 R12, PT, PT, -R12, R3, RZ ;  /* 0x000000030c0c7210 */ /* 0x000fe40007ffe1ff */
[----:B------:R-:W-:Y:S02]  /*14b0*/  IADD3 R3, PT, PT, R14, -0x7f, RZ ;  /* 0xffffff810e037810 */ /* 0x000fe40007ffe0ff */
[----:B------:R0:W1:Y:S01]  /*14c0*/  MUFU.RCP R13, R12 ;  /* 0x0000000c000d7308 */ /* 0x0000620000001000 */
[----:B------:R-:W-:Y:S02]  /*14d0*/  FADD.FTZ R15, -R12, -RZ ;  /* 0x800000ff0c0f7221 */ /* 0x000fe40000010100 */
[C---:B------:R-:W-:Y:S01]  /*14e0*/  IMAD R2, R3.reuse, -0x800000, R2 ;  /* 0xff80000003027824 */ /* 0x040fe200078e0202 */
[----:B0-----:R-:W-:-:S04]  /*14f0*/  IADD3 R12, PT, PT, R3, 0x7f, -R11 ;  /* 0x0000007f030c7810 */ /* 0x001fc80007ffe80b */
[----:B------:R-:W-:Y:S01]  /*1500*/  IADD3 R12, PT, PT, R12, R9, RZ ;  /* 0x000000090c0c7210 */ /* 0x000fe20007ffe0ff */
[----:B-1----:R-:W-:-:S04]  /*1510*/  FFMA R14, R13, R15, 1 ;  /* 0x3f8000000d0e7423 */ /* 0x002fc8000000000f */
[----:B------:R-:W-:-:S04]  /*1520*/  FFMA R16, R13, R14, R13 ;  /* 0x0000000e0d107223 */ /* 0x000fc8000000000d */
[----:B------:R-:W-:-:S04]  /*1530*/  FFMA R13, R2, R16, RZ ;  /* 0x00000010020d7223 */ /* 0x000fc800000000ff */
[----:B------:R-:W-:-:S04]  /*1540*/  FFMA R14, R15, R13, R2 ;  /* 0x0000000d0f0e7223 */ /* 0x000fc80000000002 */
[----:B------:R-:W-:-:S04]  /*1550*/  FFMA R13, R16, R14, R13 ;  /* 0x0000000e100d7223 */ /* 0x000fc8000000000d */
[----:B------:R-:W-:-:S04]  /*1560*/  FFMA R14, R15, R13, R2 ;  /* 0x0000000d0f0e7223 */ /* 0x000fc80000000002 */
[----:B------:R-:W-:-:S05]  /*1570*/  FFMA R2, R16, R14, R13 ;  /* 0x0000000e10027223 */ /* 0x000fca000000000d */
[----:B------:R-:W-:-:S04]  /*1580*/  SHF.R.U32.HI R3, RZ, 0x17, R2 ;  /* 0x00000017ff037819 */ /* 0x000fc80000011602 */
[----:B------:R-:W-:-:S05]  /*1590*/  LOP3.LUT R3, R3, 0xff, RZ, 0xc0, !PT ;  /* 0x000000ff03037812 */ /* 0x000fca00078ec0ff */
[----:B------:R-:W-:-:S05]  /*15a0*/  IMAD.IADD R11, R3, 0x1, R12 ;  /* 0x00000001030b7824 */ /* 0x000fca00078e020c */
[----:B------:R-:W-:-:S04]  /*15b0*/  IADD3 R3, PT, PT, R11, -0x1, RZ ;  /* 0xffffffff0b037810 */ /* 0x000fc80007ffe0ff */
[----:B------:R-:W-:-:S13]  /*15c0*/  ISETP.GE.U32.AND P0, PT, R3, 0xfe, PT ;  /* 0x000000fe0300780c */ /* 0x000fda0003f06070 */
[----:B------:R-:W-:Y:S05]  /*15d0*/  @!P0 BRA `(.L_x_21) ;  /* 0x0000000000808947 */ /* 0x000fea0003800000 */
[----:B------:R-:W-:-:S13]  /*15e0*/  ISETP.GT.AND P0, PT, R11, 0xfe, PT ;  /* 0x000000fe0b00780c */ /* 0x000fda0003f04270 */
[----:B------:R-:W-:Y:S05]  /*15f0*/  @P0 BRA `(.L_x_22) ;  /* 0x00000000006c0947 */ /* 0x000fea0003800000 */
[----:B------:R-:W-:-:S13]  /*1600*/  ISETP.GE.AND P0, PT, R11, 0x1, PT ;  /* 0x000000010b00780c */ /* 0x000fda0003f06270 */
[----:B------:R-:W-:Y:S05]  /*1610*/  @P0 BRA `(.L_x_23) ;  /* 0x0000000000740947 */ /* 0x000fea0003800000 */
[----:B------:R-:W-:Y:S02]  /*1620*/  ISETP.GE.AND P0, PT, R11, -0x18, PT ;  /* 0xffffffe80b00780c */ /* 0x000fe40003f06270 */
[----:B------:R-:W-:-:S11]  /*1630*/  LOP3.LUT R2, R2, 0x80000000, RZ, 0xc0, !PT ;  /* 0x8000000002027812 */ /* 0x000fd600078ec0ff */
[----:B------:R-:W-:Y:S05]  /*1640*/  @!P0 BRA `(.L_x_23) ;  /* 0x0000000000688947 */ /* 0x000fea0003800000 */
[CCC-:B------:R-:W-:Y:S01]  /*1650*/  FFMA.RZ R3, R16.reuse, R14.reuse, R13.reuse ;  /* 0x0000000e10037223 */ /* 0x1c0fe2000000c00d */
[CCC-:B------:R-:W-:Y:S01]  /*1660*/  FFMA.RM R12, R16.reuse, R14.reuse, R13.reuse ;  /* 0x0000000e100c7223 */ /* 0x1c0fe2000000400d */
[C---:B------:R-:W-:Y:S02]  /*1670*/  ISETP.NE.AND P2, PT, R11.reuse, RZ, PT ;  /* 0x000000ff0b00720c */ /* 0x040fe40003f45270 */
[----:B------:R-:W-:Y:S02]  /*1680*/  ISETP.NE.AND P1, PT, R11, RZ, PT ;  /* 0x000000ff0b00720c */ /* 0x000fe40003f25270 */
[----:B------:R-:W-:Y:S01]  /*1690*/  LOP3.LUT R9, R3, 0x7fffff, RZ, 0xc0, !PT ;  /* 0x007fffff03097812 */ /* 0x000fe200078ec0ff */
[----:B------:R-:W-:Y:S01]  /*16a0*/  FFMA.RP R3, R16, R14, R13 ;  /* 0x0000000e10037223 */ /* 0x000fe2000000800d */
[----:B------:R-:W-:Y:S02]  /*16b0*/  IADD3 R14, PT, PT, R11, 0x20, RZ ;  /* 0x000000200b0e7810 */ /* 0x000fe40007ffe0ff */
[----:B------:R-:W-:-:S02]  /*16c0*/  LOP3.LUT R9, R9, 0x800000, RZ, 0xfc, !PT ;  /* 0x0080000009097812 */ /* 0x000fc400078efcff */
[----:B------:R-:W-:Y:S02]  /*16d0*/  IADD3 R11, PT, PT, -R11, RZ, RZ ;  /* 0x000000ff0b0b7210 */ /* 0x000fe40007ffe1ff */
[----:B------:R-:W-:Y:S02]  /*16e0*/  SHF.L.U32 R14, R9, R14, RZ ;  /* 0x0000000e090e7219 */ /* 0x000fe400000006ff */
[----:B------:R-:W-:Y:S02]  /*16f0*/  FSETP.NEU.FTZ.AND P0, PT, R3, R12, PT ;  /* 0x0000000c0300720b */ /* 0x000fe40003f1d000 */
[----:B------:R-:W-:Y:S02]  /*1700*/  SEL R12, R11, RZ, P2 ;  /* 0x000000ff0b0c7207 */ /* 0x000fe40001000000 */
[----:B------:R-:W-:Y:S02]  /*1710*/  ISETP.NE.AND P1, PT, R14, RZ, P1 ;  /* 0x000000ff0e00720c */ /* 0x000fe40000f25270 */
[----:B------:R-:W-:-:S02]  /*1720*/  SHF.R.U32.HI R12, RZ, R12, R9 ;  /* 0x0000000cff0c7219 */ /* 0x000fc40000011609 */
[----:B------:R-:W-:Y:S02]  /*1730*/  PLOP3.LUT P0, PT, P0, P1, PT, 0xf8, 0x8f ;  /* 0x00000000008f781c */ /* 0x000fe40000703f70 */
[----:B------:R-:W-:Y:S02]  /*1740*/  SHF.R.U32.HI R14, RZ, 0x1, R12 ;  /* 0x00000001ff0e7819 */ /* 0x000fe4000001160c */
[----:B------:R-:W-:-:S04]  /*1750*/  SEL R3, RZ, 0x1, !P0 ;  /* 0x00000001ff037807 */ /* 0x000fc80004000000 */
[----:B------:R-:W-:-:S04]  /*1760*/  LOP3.LUT R3, R3, 0x1, R14, 0xf8, !PT ;  /* 0x0000000103037812 */ /* 0x000fc800078ef80e */
[----:B------:R-:W-:-:S04]  /*1770*/  LOP3.LUT R3, R3, R12, RZ, 0xc0, !PT ;  /* 0x0000000c03037212 */ /* 0x000fc800078ec0ff */
[----:B------:R-:W-:-:S04]  /*1780*/  IADD3 R3, PT, PT, R14, R3, RZ ;  /* 0x000000030e037210 */ /* 0x000fc80007ffe0ff */
[----:B------:R-:W-:Y:S01]  /*1790*/  LOP3.LUT R2, R3, R2, RZ, 0xfc, !PT ;  /* 0x0000000203027212 */ /* 0x000fe200078efcff */
[----:B------:R-:W-:Y:S06]  /*17a0*/  BRA `(.L_x_23) ;  /* 0x0000000000107947 */ /* 0x000fec0003800000 */
.L_x_22:
[----:B------:R-:W-:-:S04]  /*17b0*/  LOP3.LUT R2, R2, 0x80000000, RZ, 0xc0, !PT ;  /* 0x8000000002027812 */ /* 0x000fc800078ec0ff */
[----:B------:R-:W-:Y:S01]  /*17c0*/  LOP3.LUT R2, R2, 0x7f800000, RZ, 0xfc, !PT ;  /* 0x7f80000002027812 */ /* 0x000fe200078efcff */
[----:B------:R-:W-:Y:S06]  /*17d0*/  BRA `(.L_x_23) ;  /* 0x0000000000047947 */ /* 0x000fec0003800000 */
.L_x_21:
[----:B------:R-:W-:-:S07]  /*17e0*/  LEA R2, R12, R2, 0x17 ;  /* 0x000000020c027211 */ /* 0x000fce00078eb8ff */
.L_x_23:
[----:B------:R-:W-:Y:S05]  /*17f0*/  BSYNC.RECONVERGENT B2 ;  /* 0x0000000000027941 */ /* 0x000fea0003800200 */
.L_x_20:
[----:B------:R-:W-:Y:S05]  /*1800*/  BRA `(.L_x_24) ;  /* 0x0000000000207947 */ /* 0x000fea0003800000 */
.L_x_19:
[----:B------:R-:W-:-:S04]  /*1810*/  LOP3.LUT R2, R3, 0x80000000, R2, 0x48, !PT ;  /* 0x8000000003027812 */ /* 0x000fc800078e4802 */
[----:B------:R-:W-:Y:S01]  /*1820*/  LOP3.LUT R2, R2, 0x7f800000, RZ, 0xfc, !PT ;  /* 0x7f80000002027812 */ /* 0x000fe200078efcff */
[----:B------:R-:W-:Y:S06]  /*1830*/  BRA `(.L_x_24) ;  /* 0x0000000000147947 */ /* 0x000fec0003800000 */
.L_x_18:
[----:B------:R-:W-:Y:S01]  /*1840*/  LOP3.LUT R2, R3, 0x80000000, R2, 0x48, !PT ;  /* 0x8000000003027812 */ /* 0x000fe200078e4802 */
[----:B------:R-:W-:Y:S06]  /*1850*/  BRA `(.L_x_24) ;  /* 0x00000000000c7947 */ /* 0x000fec0003800000 */
.L_x_17:
[----:B------:R-:W0:Y:S01]  /*1860*/  MUFU.RSQ R2, -QNAN ;  /* 0xffc0000000027908 */ /* 0x000e220000001400 */
[----:B------:R-:W-:Y:S05]  /*1870*/  BRA `(.L_x_24) ;  /* 0x0000000000047947 */ /* 0x000fea0003800000 */
.L_x_16:
[----:B------:R-:W-:-:S07]  /*1880*/  FADD.FTZ R2, R2, R3 ;  /* 0x0000000302027221 */ /* 0x000fce0000010000 */
.L_x_24:
[----:B------:R-:W-:Y:S05]  /*1890*/  BSYNC.RECONVERGENT B1 ;  /* 0x0000000000017941 */ /* 0x000fea0003800200 */
.L_x_14:
[----:B------:R-:W-:-:S04]  /*18a0*/  HFMA2 R11, -RZ, RZ, 0, 0 ;  /* 0x00000000ff0b7431 */ /* 0x000fc800000001ff */
[----:B0-----:R-:W-:Y:S05]  /*18b0*/  RET.REL.NODEC R10 `(_Z8adamStepPfS_S_S_iffffi) ;  /* 0xffffffe40ad07950 */ /* 0x001fea0003c3ffff */
.L_x_25:
[----:B------:R-:W-:-:S00]  /*18c0*/  BRA `(.L_x_25) ;  /* 0xfffffffc00fc7947 */ /* 0x000fc0000383ffff */
[----:B------:R-:W-:-:S00]  /*18d0*/  NOP ;  /* 0x0000000000007918 */ /* 0x000fc00000000000 */
        /* <DEDUP_REMOVED lines=10> */
.L_x_27:


//--------------------- .nv.shared.reserved.0     --------------------------
	.section	.nv.shared.reserved.0,"aw",@nobits
	.weak		__nv_reservedSMEM_offset_0_alias
	.size		__nv_reservedSMEM_offset_0_alias, 0, 64
	.other		__nv_reservedSMEM_offset_0_alias,@"STO_CUDA_RESERVED_SHARED STV_DEFAULT"
__nv_reservedSMEM_offset_0_alias:
	.zero		0
	.zero		64


//--------------------- .nv.constant0._Z8adamStepPfS_S_S_iffffi --------------------------
	.section	.nv.constant0._Z8adamStepPfS_S_S_iffffi,"a",@progbits
	.sectionflags	@""
	.align	4
.nv.constant0._Z8adamStepPfS_S_S_iffffi:
	.zero		952


//--------------------- SYMBOLS --------------------------

	.type		.nv.reservedSmem.offset0,@object
	.size		.nv.reservedSmem.offset0,0x4
